//
// Generated by NVIDIA NVVM Compiler
//
// Compiler Build ID: CL-36424714
// Cuda compilation tools, release 13.0, V13.0.88
// Based on NVVM 20.0.0
//

.version 9.0
.target sm_100
.address_size 64

	// .globl	_Z13calc_average6PdPKdS1_S1_S1_S1_S1_iiiiiiiddddddddddddPKi

.visible .entry _Z13calc_average6PdPKdS1_S1_S1_S1_S1_iiiiiiiddddddddddddPKi(
	.param .u64 .ptr .align 1 _Z13calc_average6PdPKdS1_S1_S1_S1_S1_iiiiiiiddddddddddddPKi_param_0,
	.param .u64 .ptr .align 1 _Z13calc_average6PdPKdS1_S1_S1_S1_S1_iiiiiiiddddddddddddPKi_param_1,
	.param .u64 .ptr .align 1 _Z13calc_average6PdPKdS1_S1_S1_S1_S1_iiiiiiiddddddddddddPKi_param_2,
	.param .u64 .ptr .align 1 _Z13calc_average6PdPKdS1_S1_S1_S1_S1_iiiiiiiddddddddddddPKi_param_3,
	.param .u64 .ptr .align 1 _Z13calc_average6PdPKdS1_S1_S1_S1_S1_iiiiiiiddddddddddddPKi_param_4,
	.param .u64 .ptr .align 1 _Z13calc_average6PdPKdS1_S1_S1_S1_S1_iiiiiiiddddddddddddPKi_param_5,
	.param .u64 .ptr .align 1 _Z13calc_average6PdPKdS1_S1_S1_S1_S1_iiiiiiiddddddddddddPKi_param_6,
	.param .u32 _Z13calc_average6PdPKdS1_S1_S1_S1_S1_iiiiiiiddddddddddddPKi_param_7,
	.param .u32 _Z13calc_average6PdPKdS1_S1_S1_S1_S1_iiiiiiiddddddddddddPKi_param_8,
	.param .u32 _Z13calc_average6PdPKdS1_S1_S1_S1_S1_iiiiiiiddddddddddddPKi_param_9,
	.param .u32 _Z13calc_average6PdPKdS1_S1_S1_S1_S1_iiiiiiiddddddddddddPKi_param_10,
	.param .u32 _Z13calc_average6PdPKdS1_S1_S1_S1_S1_iiiiiiiddddddddddddPKi_param_11,
	.param .u32 _Z13calc_average6PdPKdS1_S1_S1_S1_S1_iiiiiiiddddddddddddPKi_param_12,
	.param .u32 _Z13calc_average6PdPKdS1_S1_S1_S1_S1_iiiiiiiddddddddddddPKi_param_13,
	.param .f64 _Z13calc_average6PdPKdS1_S1_S1_S1_S1_iiiiiiiddddddddddddPKi_param_14,
	.param .f64 _Z13calc_average6PdPKdS1_S1_S1_S1_S1_iiiiiiiddddddddddddPKi_param_15,
	.param .f64 _Z13calc_average6PdPKdS1_S1_S1_S1_S1_iiiiiiiddddddddddddPKi_param_16,
	.param .f64 _Z13calc_average6PdPKdS1_S1_S1_S1_S1_iiiiiiiddddddddddddPKi_param_17,
	.param .f64 _Z13calc_average6PdPKdS1_S1_S1_S1_S1_iiiiiiiddddddddddddPKi_param_18,
	.param .f64 _Z13calc_average6PdPKdS1_S1_S1_S1_S1_iiiiiiiddddddddddddPKi_param_19,
	.param .f64 _Z13calc_average6PdPKdS1_S1_S1_S1_S1_iiiiiiiddddddddddddPKi_param_20,
	.param .f64 _Z13calc_average6PdPKdS1_S1_S1_S1_S1_iiiiiiiddddddddddddPKi_param_21,
	.param .f64 _Z13calc_average6PdPKdS1_S1_S1_S1_S1_iiiiiiiddddddddddddPKi_param_22,
	.param .f64 _Z13calc_average6PdPKdS1_S1_S1_S1_S1_iiiiiiiddddddddddddPKi_param_23,
	.param .f64 _Z13calc_average6PdPKdS1_S1_S1_S1_S1_iiiiiiiddddddddddddPKi_param_24,
	.param .f64 _Z13calc_average6PdPKdS1_S1_S1_S1_S1_iiiiiiiddddddddddddPKi_param_25,
	.param .u64 .ptr .align 1 _Z13calc_average6PdPKdS1_S1_S1_S1_S1_iiiiiiiddddddddddddPKi_param_26
)
{
	.reg .pred 	%p<3>;
	.reg .b32 	%r<176>;
	.reg .b64 	%rd<152>;
	.reg .b64 	%fd<254>;

	ld.param.u64 	%rd9, [_Z13calc_average6PdPKdS1_S1_S1_S1_S1_iiiiiiiddddddddddddPKi_param_0];
	ld.param.u64 	%rd10, [_Z13calc_average6PdPKdS1_S1_S1_S1_S1_iiiiiiiddddddddddddPKi_param_1];
	ld.param.u64 	%rd11, [_Z13calc_average6PdPKdS1_S1_S1_S1_S1_iiiiiiiddddddddddddPKi_param_2];
	ld.param.u64 	%rd12, [_Z13calc_average6PdPKdS1_S1_S1_S1_S1_iiiiiiiddddddddddddPKi_param_3];
	ld.param.u64 	%rd13, [_Z13calc_average6PdPKdS1_S1_S1_S1_S1_iiiiiiiddddddddddddPKi_param_4];
	ld.param.u64 	%rd14, [_Z13calc_average6PdPKdS1_S1_S1_S1_S1_iiiiiiiddddddddddddPKi_param_5];
	ld.param.u64 	%rd15, [_Z13calc_average6PdPKdS1_S1_S1_S1_S1_iiiiiiiddddddddddddPKi_param_6];
	ld.param.u32 	%r12, [_Z13calc_average6PdPKdS1_S1_S1_S1_S1_iiiiiiiddddddddddddPKi_param_7];
	ld.param.u32 	%r13, [_Z13calc_average6PdPKdS1_S1_S1_S1_S1_iiiiiiiddddddddddddPKi_param_8];
	ld.param.u32 	%r14, [_Z13calc_average6PdPKdS1_S1_S1_S1_S1_iiiiiiiddddddddddddPKi_param_9];
	ld.param.u32 	%r15, [_Z13calc_average6PdPKdS1_S1_S1_S1_S1_iiiiiiiddddddddddddPKi_param_10];
	ld.param.u32 	%r16, [_Z13calc_average6PdPKdS1_S1_S1_S1_S1_iiiiiiiddddddddddddPKi_param_11];
	ld.param.u32 	%r17, [_Z13calc_average6PdPKdS1_S1_S1_S1_S1_iiiiiiiddddddddddddPKi_param_12];
	ld.param.u32 	%r18, [_Z13calc_average6PdPKdS1_S1_S1_S1_S1_iiiiiiiddddddddddddPKi_param_13];
	ld.param.f64 	%fd3, [_Z13calc_average6PdPKdS1_S1_S1_S1_S1_iiiiiiiddddddddddddPKi_param_16];
	ld.param.f64 	%fd10, [_Z13calc_average6PdPKdS1_S1_S1_S1_S1_iiiiiiiddddddddddddPKi_param_23];
	ld.param.f64 	%fd11, [_Z13calc_average6PdPKdS1_S1_S1_S1_S1_iiiiiiiddddddddddddPKi_param_24];
	ld.param.f64 	%fd12, [_Z13calc_average6PdPKdS1_S1_S1_S1_S1_iiiiiiiddddddddddddPKi_param_25];
	ld.param.u64 	%rd16, [_Z13calc_average6PdPKdS1_S1_S1_S1_S1_iiiiiiiddddddddddddPKi_param_26];
	mov.u32 	%r19, %ctaid.x;
	mov.u32 	%r20, %ctaid.y;
	mov.u32 	%r21, %nctaid.x;
	mad.lo.s32 	%r22, %r20, %r21, %r19;
	mov.u32 	%r23, %ntid.x;
	mov.u32 	%r24, %ntid.y;
	mov.u32 	%r25, %tid.x;
	mov.u32 	%r26, %tid.y;
	mad.lo.s32 	%r27, %r22, %r24, %r26;
	mad.lo.s32 	%r175, %r27, %r23, %r25;
	mul.lo.s32 	%r28, %r23, %r24;
	mul.lo.s32 	%r2, %r28, %r21;
	setp.ge.s32 	%p1, %r175, %r12;
	@%p1 bra 	$L__BB0_3;
	cvta.to.global.u64 	%rd1, %rd15;
	cvta.to.global.u64 	%rd2, %rd16;
	add.s32 	%r3, %r13, -2;
	add.s32 	%r4, %r14, -2;
	add.s32 	%r5, %r15, -2;
	add.s32 	%r6, %r16, -2;
	add.s32 	%r7, %r17, -2;
	add.s32 	%r8, %r18, -2;
	mov.u32 	%r29, %nctaid.y;
	mul.lo.s32 	%r9, %r2, %r29;
	cvta.to.global.u64 	%rd3, %rd9;
	cvta.to.global.u64 	%rd4, %rd10;
	cvta.to.global.u64 	%rd5, %rd11;
	cvta.to.global.u64 	%rd6, %rd12;
	cvta.to.global.u64 	%rd7, %rd13;
	cvta.to.global.u64 	%rd8, %rd14;
$L__BB0_2:
	ld.param.f64 	%fd253, [_Z13calc_average6PdPKdS1_S1_S1_S1_S1_iiiiiiiddddddddddddPKi_param_22];
	ld.param.f64 	%fd252, [_Z13calc_average6PdPKdS1_S1_S1_S1_S1_iiiiiiiddddddddddddPKi_param_21];
	ld.param.f64 	%fd251, [_Z13calc_average6PdPKdS1_S1_S1_S1_S1_iiiiiiiddddddddddddPKi_param_20];
	ld.param.f64 	%fd250, [_Z13calc_average6PdPKdS1_S1_S1_S1_S1_iiiiiiiddddddddddddPKi_param_19];
	ld.param.f64 	%fd249, [_Z13calc_average6PdPKdS1_S1_S1_S1_S1_iiiiiiiddddddddddddPKi_param_18];
	ld.param.f64 	%fd248, [_Z13calc_average6PdPKdS1_S1_S1_S1_S1_iiiiiiiddddddddddddPKi_param_17];
	ld.param.f64 	%fd247, [_Z13calc_average6PdPKdS1_S1_S1_S1_S1_iiiiiiiddddddddddddPKi_param_15];
	ld.param.f64 	%fd246, [_Z13calc_average6PdPKdS1_S1_S1_S1_S1_iiiiiiiddddddddddddPKi_param_14];
	mul.wide.s32 	%rd17, %r175, 8;
	add.s64 	%rd18, %rd3, %rd17;
	ld.global.f64 	%fd13, [%rd18];
	sub.f64 	%fd14, %fd13, %fd251;
	div.rn.f64 	%fd15, %fd14, %fd246;
	st.global.f64 	[%rd18], %fd15;
	add.s64 	%rd19, %rd4, %rd17;
	ld.global.f64 	%fd16, [%rd19];
	sub.f64 	%fd17, %fd16, %fd252;
	div.rn.f64 	%fd18, %fd17, %fd247;
	add.s64 	%rd20, %rd5, %rd17;
	ld.global.f64 	%fd19, [%rd20];
	sub.f64 	%fd20, %fd19, %fd253;
	div.rn.f64 	%fd21, %fd20, %fd3;
	add.s64 	%rd21, %rd6, %rd17;
	ld.global.f64 	%fd22, [%rd21];
	sub.f64 	%fd23, %fd22, %fd10;
	div.rn.f64 	%fd24, %fd23, %fd248;
	add.s64 	%rd22, %rd7, %rd17;
	ld.global.f64 	%fd25, [%rd22];
	sub.f64 	%fd26, %fd25, %fd11;
	div.rn.f64 	%fd27, %fd26, %fd249;
	add.s64 	%rd23, %rd8, %rd17;
	ld.global.f64 	%fd28, [%rd23];
	sub.f64 	%fd29, %fd28, %fd12;
	div.rn.f64 	%fd30, %fd29, %fd250;
	cvt.rmi.f64.f64 	%fd31, %fd15;
	cvt.rzi.s32.f64 	%r30, %fd31;
	min.s32 	%r31, %r3, %r30;
	cvt.rmi.f64.f64 	%fd32, %fd18;
	cvt.rzi.s32.f64 	%r32, %fd32;
	min.s32 	%r33, %r4, %r32;
	cvt.rmi.f64.f64 	%fd33, %fd21;
	cvt.rzi.s32.f64 	%r34, %fd33;
	min.s32 	%r35, %r5, %r34;
	cvt.rmi.f64.f64 	%fd34, %fd24;
	cvt.rzi.s32.f64 	%r36, %fd34;
	min.s32 	%r37, %r6, %r36;
	cvt.rmi.f64.f64 	%fd35, %fd27;
	cvt.rzi.s32.f64 	%r38, %fd35;
	min.s32 	%r39, %r7, %r38;
	cvt.rmi.f64.f64 	%fd36, %fd30;
	cvt.rzi.s32.f64 	%r40, %fd36;
	min.s32 	%r41, %r8, %r40;
	cvt.rn.f64.s32 	%fd37, %r31;
	sub.f64 	%fd38, %fd15, %fd37;
	st.global.f64 	[%rd18], %fd38;
	cvt.rn.f64.s32 	%fd39, %r33;
	sub.f64 	%fd40, %fd18, %fd39;
	cvt.rn.f64.s32 	%fd41, %r35;
	sub.f64 	%fd42, %fd21, %fd41;
	cvt.rn.f64.s32 	%fd43, %r37;
	sub.f64 	%fd44, %fd24, %fd43;
	cvt.rn.f64.s32 	%fd45, %r39;
	sub.f64 	%fd46, %fd27, %fd45;
	cvt.rn.f64.s32 	%fd47, %r41;
	sub.f64 	%fd48, %fd30, %fd47;
	mad.lo.s32 	%r42, %r41, %r17, %r39;
	mad.lo.s32 	%r43, %r42, %r16, %r37;
	mad.lo.s32 	%r44, %r43, %r15, %r35;
	mad.lo.s32 	%r45, %r44, %r14, %r33;
	mad.lo.s32 	%r46, %r45, %r13, %r31;
	mov.f64 	%fd49, 0d3FF0000000000000;
	sub.f64 	%fd50, %fd49, %fd38;
	sub.f64 	%fd51, %fd49, %fd40;
	sub.f64 	%fd52, %fd49, %fd42;
	sub.f64 	%fd53, %fd49, %fd44;
	sub.f64 	%fd54, %fd49, %fd46;
	sub.f64 	%fd55, %fd49, %fd48;
	ld.global.u32 	%r47, [%rd2];
	add.s32 	%r48, %r46, %r47;
	mul.wide.s32 	%rd24, %r48, 8;
	add.s64 	%rd25, %rd1, %rd24;
	ld.global.f64 	%fd56, [%rd25];
	ld.global.u32 	%r49, [%rd2+4];
	add.s32 	%r50, %r46, %r49;
	mul.wide.s32 	%rd26, %r50, 8;
	add.s64 	%rd27, %rd1, %rd26;
	ld.global.f64 	%fd57, [%rd27];
	mul.f64 	%fd58, %fd48, %fd57;
	fma.rn.f64 	%fd59, %fd56, %fd55, %fd58;
	ld.global.u32 	%r51, [%rd2+8];
	add.s32 	%r52, %r46, %r51;
	mul.wide.s32 	%rd28, %r52, 8;
	add.s64 	%rd29, %rd1, %rd28;
	ld.global.f64 	%fd60, [%rd29];
	ld.global.u32 	%r53, [%rd2+12];
	add.s32 	%r54, %r46, %r53;
	mul.wide.s32 	%rd30, %r54, 8;
	add.s64 	%rd31, %rd1, %rd30;
	ld.global.f64 	%fd61, [%rd31];
	mul.f64 	%fd62, %fd48, %fd61;
	fma.rn.f64 	%fd63, %fd55, %fd60, %fd62;
	mul.f64 	%fd64, %fd46, %fd63;
	fma.rn.f64 	%fd65, %fd54, %fd59, %fd64;
	ld.global.u32 	%r55, [%rd2+16];
	add.s32 	%r56, %r46, %r55;
	mul.wide.s32 	%rd32, %r56, 8;
	add.s64 	%rd33, %rd1, %rd32;
	ld.global.f64 	%fd66, [%rd33];
	ld.global.u32 	%r57, [%rd2+20];
	add.s32 	%r58, %r46, %r57;
	mul.wide.s32 	%rd34, %r58, 8;
	add.s64 	%rd35, %rd1, %rd34;
	ld.global.f64 	%fd67, [%rd35];
	mul.f64 	%fd68, %fd48, %fd67;
	fma.rn.f64 	%fd69, %fd55, %fd66, %fd68;
	ld.global.u32 	%r59, [%rd2+24];
	add.s32 	%r60, %r59, %r46;
	mul.wide.s32 	%rd36, %r60, 8;
	add.s64 	%rd37, %rd1, %rd36;
	ld.global.f64 	%fd70, [%rd37];
	ld.global.u32 	%r61, [%rd2+28];
	add.s32 	%r62, %r61, %r46;
	mul.wide.s32 	%rd38, %r62, 8;
	add.s64 	%rd39, %rd1, %rd38;
	ld.global.f64 	%fd71, [%rd39];
	mul.f64 	%fd72, %fd48, %fd71;
	fma.rn.f64 	%fd73, %fd55, %fd70, %fd72;
	mul.f64 	%fd74, %fd46, %fd73;
	fma.rn.f64 	%fd75, %fd54, %fd69, %fd74;
	mul.f64 	%fd76, %fd44, %fd75;
	fma.rn.f64 	%fd77, %fd53, %fd65, %fd76;
	ld.global.u32 	%r63, [%rd2+32];
	add.s32 	%r64, %r63, %r46;
	mul.wide.s32 	%rd40, %r64, 8;
	add.s64 	%rd41, %rd1, %rd40;
	ld.global.f64 	%fd78, [%rd41];
	ld.global.u32 	%r65, [%rd2+36];
	add.s32 	%r66, %r65, %r46;
	mul.wide.s32 	%rd42, %r66, 8;
	add.s64 	%rd43, %rd1, %rd42;
	ld.global.f64 	%fd79, [%rd43];
	mul.f64 	%fd80, %fd48, %fd79;
	fma.rn.f64 	%fd81, %fd55, %fd78, %fd80;
	ld.global.u32 	%r67, [%rd2+40];
	add.s32 	%r68, %r67, %r46;
	mul.wide.s32 	%rd44, %r68, 8;
	add.s64 	%rd45, %rd1, %rd44;
	ld.global.f64 	%fd82, [%rd45];
	ld.global.u32 	%r69, [%rd2+44];
	add.s32 	%r70, %r69, %r46;
	mul.wide.s32 	%rd46, %r70, 8;
	add.s64 	%rd47, %rd1, %rd46;
	ld.global.f64 	%fd83, [%rd47];
	mul.f64 	%fd84, %fd48, %fd83;
	fma.rn.f64 	%fd85, %fd55, %fd82, %fd84;
	mul.f64 	%fd86, %fd46, %fd85;
	fma.rn.f64 	%fd87, %fd54, %fd81, %fd86;
	ld.global.u32 	%r71, [%rd2+48];
	add.s32 	%r72, %r71, %r46;
	mul.wide.s32 	%rd48, %r72, 8;
	add.s64 	%rd49, %rd1, %rd48;
	ld.global.f64 	%fd88, [%rd49];
	ld.global.u32 	%r73, [%rd2+52];
	add.s32 	%r74, %r73, %r46;
	mul.wide.s32 	%rd50, %r74, 8;
	add.s64 	%rd51, %rd1, %rd50;
	ld.global.f64 	%fd89, [%rd51];
	mul.f64 	%fd90, %fd48, %fd89;
	fma.rn.f64 	%fd91, %fd55, %fd88, %fd90;
	ld.global.u32 	%r75, [%rd2+56];
	add.s32 	%r76, %r75, %r46;
	mul.wide.s32 	%rd52, %r76, 8;
	add.s64 	%rd53, %rd1, %rd52;
	ld.global.f64 	%fd92, [%rd53];
	ld.global.u32 	%r77, [%rd2+60];
	add.s32 	%r78, %r77, %r46;
	mul.wide.s32 	%rd54, %r78, 8;
	add.s64 	%rd55, %rd1, %rd54;
	ld.global.f64 	%fd93, [%rd55];
	mul.f64 	%fd94, %fd48, %fd93;
	fma.rn.f64 	%fd95, %fd55, %fd92, %fd94;
	mul.f64 	%fd96, %fd46, %fd95;
	fma.rn.f64 	%fd97, %fd54, %fd91, %fd96;
	mul.f64 	%fd98, %fd44, %fd97;
	fma.rn.f64 	%fd99, %fd53, %fd87, %fd98;
	mul.f64 	%fd100, %fd42, %fd99;
	fma.rn.f64 	%fd101, %fd52, %fd77, %fd100;
	ld.global.u32 	%r79, [%rd2+64];
	add.s32 	%r80, %r79, %r46;
	mul.wide.s32 	%rd56, %r80, 8;
	add.s64 	%rd57, %rd1, %rd56;
	ld.global.f64 	%fd102, [%rd57];
	ld.global.u32 	%r81, [%rd2+68];
	add.s32 	%r82, %r81, %r46;
	mul.wide.s32 	%rd58, %r82, 8;
	add.s64 	%rd59, %rd1, %rd58;
	ld.global.f64 	%fd103, [%rd59];
	mul.f64 	%fd104, %fd48, %fd103;
	fma.rn.f64 	%fd105, %fd55, %fd102, %fd104;
	ld.global.u32 	%r83, [%rd2+72];
	add.s32 	%r84, %r83, %r46;
	mul.wide.s32 	%rd60, %r84, 8;
	add.s64 	%rd61, %rd1, %rd60;
	ld.global.f64 	%fd106, [%rd61];
	ld.global.u32 	%r85, [%rd2+76];
	add.s32 	%r86, %r85, %r46;
	mul.wide.s32 	%rd62, %r86, 8;
	add.s64 	%rd63, %rd1, %rd62;
	ld.global.f64 	%fd107, [%rd63];
	mul.f64 	%fd108, %fd48, %fd107;
	fma.rn.f64 	%fd109, %fd55, %fd106, %fd108;
	mul.f64 	%fd110, %fd46, %fd109;
	fma.rn.f64 	%fd111, %fd54, %fd105, %fd110;
	ld.global.u32 	%r87, [%rd2+80];
	add.s32 	%r88, %r87, %r46;
	mul.wide.s32 	%rd64, %r88, 8;
	add.s64 	%rd65, %rd1, %rd64;
	ld.global.f64 	%fd112, [%rd65];
	ld.global.u32 	%r89, [%rd2+84];
	add.s32 	%r90, %r89, %r46;
	mul.wide.s32 	%rd66, %r90, 8;
	add.s64 	%rd67, %rd1, %rd66;
	ld.global.f64 	%fd113, [%rd67];
	mul.f64 	%fd114, %fd48, %fd113;
	fma.rn.f64 	%fd115, %fd55, %fd112, %fd114;
	ld.global.u32 	%r91, [%rd2+88];
	add.s32 	%r92, %r91, %r46;
	mul.wide.s32 	%rd68, %r92, 8;
	add.s64 	%rd69, %rd1, %rd68;
	ld.global.f64 	%fd116, [%rd69];
	ld.global.u32 	%r93, [%rd2+92];
	add.s32 	%r94, %r93, %r46;
	mul.wide.s32 	%rd70, %r94, 8;
	add.s64 	%rd71, %rd1, %rd70;
	ld.global.f64 	%fd117, [%rd71];
	mul.f64 	%fd118, %fd48, %fd117;
	fma.rn.f64 	%fd119, %fd55, %fd116, %fd118;
	mul.f64 	%fd120, %fd46, %fd119;
	fma.rn.f64 	%fd121, %fd54, %fd115, %fd120;
	mul.f64 	%fd122, %fd44, %fd121;
	fma.rn.f64 	%fd123, %fd53, %fd111, %fd122;
	ld.global.u32 	%r95, [%rd2+96];
	add.s32 	%r96, %r95, %r46;
	mul.wide.s32 	%rd72, %r96, 8;
	add.s64 	%rd73, %rd1, %rd72;
	ld.global.f64 	%fd124, [%rd73];
	ld.global.u32 	%r97, [%rd2+100];
	add.s32 	%r98, %r97, %r46;
	mul.wide.s32 	%rd74, %r98, 8;
	add.s64 	%rd75, %rd1, %rd74;
	ld.global.f64 	%fd125, [%rd75];
	mul.f64 	%fd126, %fd48, %fd125;
	fma.rn.f64 	%fd127, %fd55, %fd124, %fd126;
	ld.global.u32 	%r99, [%rd2+104];
	add.s32 	%r100, %r99, %r46;
	mul.wide.s32 	%rd76, %r100, 8;
	add.s64 	%rd77, %rd1, %rd76;
	ld.global.f64 	%fd128, [%rd77];
	ld.global.u32 	%r101, [%rd2+108];
	add.s32 	%r102, %r101, %r46;
	mul.wide.s32 	%rd78, %r102, 8;
	add.s64 	%rd79, %rd1, %rd78;
	ld.global.f64 	%fd129, [%rd79];
	mul.f64 	%fd130, %fd48, %fd129;
	fma.rn.f64 	%fd131, %fd55, %fd128, %fd130;
	mul.f64 	%fd132, %fd46, %fd131;
	fma.rn.f64 	%fd133, %fd54, %fd127, %fd132;
	ld.global.u32 	%r103, [%rd2+112];
	add.s32 	%r104, %r103, %r46;
	mul.wide.s32 	%rd80, %r104, 8;
	add.s64 	%rd81, %rd1, %rd80;
	ld.global.f64 	%fd134, [%rd81];
	ld.global.u32 	%r105, [%rd2+116];
	add.s32 	%r106, %r105, %r46;
	mul.wide.s32 	%rd82, %r106, 8;
	add.s64 	%rd83, %rd1, %rd82;
	ld.global.f64 	%fd135, [%rd83];
	mul.f64 	%fd136, %fd48, %fd135;
	fma.rn.f64 	%fd137, %fd55, %fd134, %fd136;
	ld.global.u32 	%r107, [%rd2+120];
	add.s32 	%r108, %r107, %r46;
	mul.wide.s32 	%rd84, %r108, 8;
	add.s64 	%rd85, %rd1, %rd84;
	ld.global.f64 	%fd138, [%rd85];
	ld.global.u32 	%r109, [%rd2+124];
	add.s32 	%r110, %r109, %r46;
	mul.wide.s32 	%rd86, %r110, 8;
	add.s64 	%rd87, %rd1, %rd86;
	ld.global.f64 	%fd139, [%rd87];
	mul.f64 	%fd140, %fd48, %fd139;
	fma.rn.f64 	%fd141, %fd55, %fd138, %fd140;
	mul.f64 	%fd142, %fd46, %fd141;
	fma.rn.f64 	%fd143, %fd54, %fd137, %fd142;
	mul.f64 	%fd144, %fd44, %fd143;
	fma.rn.f64 	%fd145, %fd53, %fd133, %fd144;
	mul.f64 	%fd146, %fd42, %fd145;
	fma.rn.f64 	%fd147, %fd52, %fd123, %fd146;
	mul.f64 	%fd148, %fd40, %fd147;
	fma.rn.f64 	%fd149, %fd51, %fd101, %fd148;
	ld.global.u32 	%r111, [%rd2+128];
	add.s32 	%r112, %r111, %r46;
	mul.wide.s32 	%rd88, %r112, 8;
	add.s64 	%rd89, %rd1, %rd88;
	ld.global.f64 	%fd150, [%rd89];
	ld.global.u32 	%r113, [%rd2+132];
	add.s32 	%r114, %r113, %r46;
	mul.wide.s32 	%rd90, %r114, 8;
	add.s64 	%rd91, %rd1, %rd90;
	ld.global.f64 	%fd151, [%rd91];
	mul.f64 	%fd152, %fd48, %fd151;
	fma.rn.f64 	%fd153, %fd55, %fd150, %fd152;
	ld.global.u32 	%r115, [%rd2+136];
	add.s32 	%r116, %r115, %r46;
	mul.wide.s32 	%rd92, %r116, 8;
	add.s64 	%rd93, %rd1, %rd92;
	ld.global.f64 	%fd154, [%rd93];
	ld.global.u32 	%r117, [%rd2+140];
	add.s32 	%r118, %r117, %r46;
	mul.wide.s32 	%rd94, %r118, 8;
	add.s64 	%rd95, %rd1, %rd94;
	ld.global.f64 	%fd155, [%rd95];
	mul.f64 	%fd156, %fd48, %fd155;
	fma.rn.f64 	%fd157, %fd55, %fd154, %fd156;
	mul.f64 	%fd158, %fd46, %fd157;
	fma.rn.f64 	%fd159, %fd54, %fd153, %fd158;
	ld.global.u32 	%r119, [%rd2+144];
	add.s32 	%r120, %r119, %r46;
	mul.wide.s32 	%rd96, %r120, 8;
	add.s64 	%rd97, %rd1, %rd96;
	ld.global.f64 	%fd160, [%rd97];
	ld.global.u32 	%r121, [%rd2+148];
	add.s32 	%r122, %r121, %r46;
	mul.wide.s32 	%rd98, %r122, 8;
	add.s64 	%rd99, %rd1, %rd98;
	ld.global.f64 	%fd161, [%rd99];
	mul.f64 	%fd162, %fd48, %fd161;
	fma.rn.f64 	%fd163, %fd55, %fd160, %fd162;
	ld.global.u32 	%r123, [%rd2+152];
	add.s32 	%r124, %r123, %r46;
	mul.wide.s32 	%rd100, %r124, 8;
	add.s64 	%rd101, %rd1, %rd100;
	ld.global.f64 	%fd164, [%rd101];
	ld.global.u32 	%r125, [%rd2+156];
	add.s32 	%r126, %r125, %r46;
	mul.wide.s32 	%rd102, %r126, 8;
	add.s64 	%rd103, %rd1, %rd102;
	ld.global.f64 	%fd165, [%rd103];
	mul.f64 	%fd166, %fd48, %fd165;
	fma.rn.f64 	%fd167, %fd55, %fd164, %fd166;
	mul.f64 	%fd168, %fd46, %fd167;
	fma.rn.f64 	%fd169, %fd54, %fd163, %fd168;
	mul.f64 	%fd170, %fd44, %fd169;
	fma.rn.f64 	%fd171, %fd53, %fd159, %fd170;
	ld.global.u32 	%r127, [%rd2+160];
	add.s32 	%r128, %r127, %r46;
	mul.wide.s32 	%rd104, %r128, 8;
	add.s64 	%rd105, %rd1, %rd104;
	ld.global.f64 	%fd172, [%rd105];
	ld.global.u32 	%r129, [%rd2+164];
	add.s32 	%r130, %r129, %r46;
	mul.wide.s32 	%rd106, %r130, 8;
	add.s64 	%rd107, %rd1, %rd106;
	ld.global.f64 	%fd173, [%rd107];
	mul.f64 	%fd174, %fd48, %fd173;
	fma.rn.f64 	%fd175, %fd55, %fd172, %fd174;
	ld.global.u32 	%r131, [%rd2+168];
	add.s32 	%r132, %r131, %r46;
	mul.wide.s32 	%rd108, %r132, 8;
	add.s64 	%rd109, %rd1, %rd108;
	ld.global.f64 	%fd176, [%rd109];
	ld.global.u32 	%r133, [%rd2+172];
	add.s32 	%r134, %r133, %r46;
	mul.wide.s32 	%rd110, %r134, 8;
	add.s64 	%rd111, %rd1, %rd110;
	ld.global.f64 	%fd177, [%rd111];
	mul.f64 	%fd178, %fd48, %fd177;
	fma.rn.f64 	%fd179, %fd55, %fd176, %fd178;
	mul.f64 	%fd180, %fd46, %fd179;
	fma.rn.f64 	%fd181, %fd54, %fd175, %fd180;
	ld.global.u32 	%r135, [%rd2+176];
	add.s32 	%r136, %r135, %r46;
	mul.wide.s32 	%rd112, %r136, 8;
	add.s64 	%rd113, %rd1, %rd112;
	ld.global.f64 	%fd182, [%rd113];
	ld.global.u32 	%r137, [%rd2+180];
	add.s32 	%r138, %r137, %r46;
	mul.wide.s32 	%rd114, %r138, 8;
	add.s64 	%rd115, %rd1, %rd114;
	ld.global.f64 	%fd183, [%rd115];
	mul.f64 	%fd184, %fd48, %fd183;
	fma.rn.f64 	%fd185, %fd55, %fd182, %fd184;
	ld.global.u32 	%r139, [%rd2+184];
	add.s32 	%r140, %r139, %r46;
	mul.wide.s32 	%rd116, %r140, 8;
	add.s64 	%rd117, %rd1, %rd116;
	ld.global.f64 	%fd186, [%rd117];
	ld.global.u32 	%r141, [%rd2+188];
	add.s32 	%r142, %r141, %r46;
	mul.wide.s32 	%rd118, %r142, 8;
	add.s64 	%rd119, %rd1, %rd118;
	ld.global.f64 	%fd187, [%rd119];
	mul.f64 	%fd188, %fd48, %fd187;
	fma.rn.f64 	%fd189, %fd55, %fd186, %fd188;
	mul.f64 	%fd190, %fd46, %fd189;
	fma.rn.f64 	%fd191, %fd54, %fd185, %fd190;
	mul.f64 	%fd192, %fd44, %fd191;
	fma.rn.f64 	%fd193, %fd53, %fd181, %fd192;
	mul.f64 	%fd194, %fd42, %fd193;
	fma.rn.f64 	%fd195, %fd52, %fd171, %fd194;
	ld.global.u32 	%r143, [%rd2+192];
	add.s32 	%r144, %r143, %r46;
	mul.wide.s32 	%rd120, %r144, 8;
	add.s64 	%rd121, %rd1, %rd120;
	ld.global.f64 	%fd196, [%rd121];
	ld.global.u32 	%r145, [%rd2+196];
	add.s32 	%r146, %r145, %r46;
	mul.wide.s32 	%rd122, %r146, 8;
	add.s64 	%rd123, %rd1, %rd122;
	ld.global.f64 	%fd197, [%rd123];
	mul.f64 	%fd198, %fd48, %fd197;
	fma.rn.f64 	%fd199, %fd55, %fd196, %fd198;
	ld.global.u32 	%r147, [%rd2+200];
	add.s32 	%r148, %r147, %r46;
	mul.wide.s32 	%rd124, %r148, 8;
	add.s64 	%rd125, %rd1, %rd124;
	ld.global.f64 	%fd200, [%rd125];
	ld.global.u32 	%r149, [%rd2+204];
	add.s32 	%r150, %r149, %r46;
	mul.wide.s32 	%rd126, %r150, 8;
	add.s64 	%rd127, %rd1, %rd126;
	ld.global.f64 	%fd201, [%rd127];
	mul.f64 	%fd202, %fd48, %fd201;
	fma.rn.f64 	%fd203, %fd55, %fd200, %fd202;
	mul.f64 	%fd204, %fd46, %fd203;
	fma.rn.f64 	%fd205, %fd54, %fd199, %fd204;
	ld.global.u32 	%r151, [%rd2+208];
	add.s32 	%r152, %r151, %r46;
	mul.wide.s32 	%rd128, %r152, 8;
	add.s64 	%rd129, %rd1, %rd128;
	ld.global.f64 	%fd206, [%rd129];
	ld.global.u32 	%r153, [%rd2+212];
	add.s32 	%r154, %r153, %r46;
	mul.wide.s32 	%rd130, %r154, 8;
	add.s64 	%rd131, %rd1, %rd130;
	ld.global.f64 	%fd207, [%rd131];
	mul.f64 	%fd208, %fd48, %fd207;
	fma.rn.f64 	%fd209, %fd55, %fd206, %fd208;
	ld.global.u32 	%r155, [%rd2+216];
	add.s32 	%r156, %r155, %r46;
	mul.wide.s32 	%rd132, %r156, 8;
	add.s64 	%rd133, %rd1, %rd132;
	ld.global.f64 	%fd210, [%rd133];
	ld.global.u32 	%r157, [%rd2+220];
	add.s32 	%r158, %r157, %r46;
	mul.wide.s32 	%rd134, %r158, 8;
	add.s64 	%rd135, %rd1, %rd134;
	ld.global.f64 	%fd211, [%rd135];
	mul.f64 	%fd212, %fd48, %fd211;
	fma.rn.f64 	%fd213, %fd55, %fd210, %fd212;
	mul.f64 	%fd214, %fd46, %fd213;
	fma.rn.f64 	%fd215, %fd54, %fd209, %fd214;
	mul.f64 	%fd216, %fd44, %fd215;
	fma.rn.f64 	%fd217, %fd53, %fd205, %fd216;
	ld.global.u32 	%r159, [%rd2+224];
	add.s32 	%r160, %r159, %r46;
	mul.wide.s32 	%rd136, %r160, 8;
	add.s64 	%rd137, %rd1, %rd136;
	ld.global.f64 	%fd218, [%rd137];
	ld.global.u32 	%r161, [%rd2+228];
	add.s32 	%r162, %r161, %r46;
	mul.wide.s32 	%rd138, %r162, 8;
	add.s64 	%rd139, %rd1, %rd138;
	ld.global.f64 	%fd219, [%rd139];
	mul.f64 	%fd220, %fd48, %fd219;
	fma.rn.f64 	%fd221, %fd55, %fd218, %fd220;
	ld.global.u32 	%r163, [%rd2+232];
	add.s32 	%r164, %r163, %r46;
	mul.wide.s32 	%rd140, %r164, 8;
	add.s64 	%rd141, %rd1, %rd140;
	ld.global.f64 	%fd222, [%rd141];
	ld.global.u32 	%r165, [%rd2+236];
	add.s32 	%r166, %r165, %r46;
	mul.wide.s32 	%rd142, %r166, 8;
	add.s64 	%rd143, %rd1, %rd142;
	ld.global.f64 	%fd223, [%rd143];
	mul.f64 	%fd224, %fd48, %fd223;
	fma.rn.f64 	%fd225, %fd55, %fd222, %fd224;
	mul.f64 	%fd226, %fd46, %fd225;
	fma.rn.f64 	%fd227, %fd54, %fd221, %fd226;
	ld.global.u32 	%r167, [%rd2+240];
	add.s32 	%r168, %r167, %r46;
	mul.wide.s32 	%rd144, %r168, 8;
	add.s64 	%rd145, %rd1, %rd144;
	ld.global.f64 	%fd228, [%rd145];
	ld.global.u32 	%r169, [%rd2+244];
	add.s32 	%r170, %r169, %r46;
	mul.wide.s32 	%rd146, %r170, 8;
	add.s64 	%rd147, %rd1, %rd146;
	ld.global.f64 	%fd229, [%rd147];
	mul.f64 	%fd230, %fd48, %fd229;
	fma.rn.f64 	%fd231, %fd55, %fd228, %fd230;
	ld.global.u32 	%r171, [%rd2+248];
	add.s32 	%r172, %r171, %r46;
	mul.wide.s32 	%rd148, %r172, 8;
	add.s64 	%rd149, %rd1, %rd148;
	ld.global.f64 	%fd232, [%rd149];
	ld.global.u32 	%r173, [%rd2+252];
	add.s32 	%r174, %r173, %r46;
	mul.wide.s32 	%rd150, %r174, 8;
	add.s64 	%rd151, %rd1, %rd150;
	ld.global.f64 	%fd233, [%rd151];
	mul.f64 	%fd234, %fd48, %fd233;
	fma.rn.f64 	%fd235, %fd55, %fd232, %fd234;
	mul.f64 	%fd236, %fd46, %fd235;
	fma.rn.f64 	%fd237, %fd54, %fd231, %fd236;
	mul.f64 	%fd238, %fd44, %fd237;
	fma.rn.f64 	%fd239, %fd53, %fd227, %fd238;
	mul.f64 	%fd240, %fd42, %fd239;
	fma.rn.f64 	%fd241, %fd52, %fd217, %fd240;
	mul.f64 	%fd242, %fd40, %fd241;
	fma.rn.f64 	%fd243, %fd51, %fd195, %fd242;
	mul.f64 	%fd244, %fd38, %fd243;
	fma.rn.f64 	%fd245, %fd50, %fd149, %fd244;
	st.global.f64 	[%rd18], %fd245;
	add.s32 	%r175, %r175, %r9;
	setp.lt.s32 	%p2, %r175, %r12;
	@%p2 bra 	$L__BB0_2;
$L__BB0_3:
	ret;

}


// ===== COMPILED SASS (sm_100) =====

	.target	sm_100

	.elftype	@"ET_EXEC"


//--------------------- .note.nv.tkinfo           --------------------------
	.section	.note.nv.tkinfo,"",@"SHT_NOTE"
	.sectionflags	@"SHF_NOTE_NV_TKINFO"
	.tkinfo
        /*0018*/ 	.word	0x00000002
        /*0030*/ 	.string	""
        /*0030*/ 	.string	"ptxas"
        /*0030*/ 	.string	"Cuda compilation tools, release 13.0, V13.0.88"
        /*0030*/ 	.string	"Build cuda_13.0.r13.0/compiler.36424714_0"
        /*0030*/ 	.string	"-arch sm_100 -m 64 "



//--------------------- .note.nv.cuinfo           --------------------------
	.section	.note.nv.cuinfo,"",@"SHT_NOTE"
	.sectionflags	@"SHF_NOTE_NV_CUINFO"
        /*0018*/ 	.short	0x0002
        /*001a*/ 	.short	0x0064
        /*001c*/ 	.short	0x0082
	.zero		2


//--------------------- .nv.info                  --------------------------
	.section	.nv.info,"",@"SHT_CUDA_INFO"
	.align	4


	//----- nvinfo : EIATTR_REGCOUNT
	.align		4
        /*0000*/ 	.byte	0x04, 0x2f
        /*0002*/ 	.short	(.L_1 - .L_0)
	.align		4
.L_0:
        /*0004*/ 	.word	index@(_Z13calc_average6PdPKdS1_S1_S1_S1_S1_iiiiiiiddddddddddddPKi)
        /*0008*/ 	.word	0x00000030


	//----- nvinfo : EIATTR_FRAME_SIZE
	.align		4
.L_1:
        /*000c*/ 	.byte	0x04, 0x11
        /*000e*/ 	.short	(.L_3 - .L_2)
	.align		4
.L_2:
        /*0010*/ 	.word	index@($__internal_0_$__cuda_sm20_div_rn_f64_full)
        /*0014*/ 	.word	0x00000000


	//----- nvinfo : EIATTR_FRAME_SIZE
	.align		4
.L_3:
        /*0018*/ 	.byte	0x04, 0x11
        /*001a*/ 	.short	(.L_5 - .L_4)
	.align		4
.L_4:
        /*001c*/ 	.word	index@(_Z13calc_average6PdPKdS1_S1_S1_S1_S1_iiiiiiiddddddddddddPKi)
        /*0020*/ 	.word	0x00000000


	//----- nvinfo : EIATTR_MIN_STACK_SIZE
	.align		4
.L_5:
        /*0024*/ 	.byte	0x04, 0x12
        /*0026*/ 	.short	(.L_7 - .L_6)
	.align		4
.L_6:
        /*0028*/ 	.word	index@(_Z13calc_average6PdPKdS1_S1_S1_S1_S1_iiiiiiiddddddddddddPKi)
        /*002c*/ 	.word	0x00000000
.L_7:


//--------------------- .nv.compat                --------------------------
	.section	.nv.compat,"",@"SHT_CUDA_COMPAT_INFO"
	.align	4
        /*0000*/ 	.byte	0x02, 0x09, 0x00, 0x00, 0x02, 0x02, 0x01, 0x00, 0x02, 0x05, 0x05, 0x00, 0x03, 0x07, 0x01, 0x01
        /*0010*/ 	.byte	0x02, 0x03, 0x00, 0x00, 0x02, 0x06, 0x01, 0x00, 0x04, 0x0b, 0x08, 0x00, 0x01, 0x00, 0x00, 0x00
        /*0020*/ 	.byte	0x00, 0x00, 0x00, 0x00


//--------------------- .nv.info._Z13calc_average6PdPKdS1_S1_S1_S1_S1_iiiiiiiddddddddddddPKi --------------------------
	.section	.nv.info._Z13calc_average6PdPKdS1_S1_S1_S1_S1_iiiiiiiddddddddddddPKi,"",@"SHT_CUDA_INFO"
	.sectionflags	@""
	.align	4


	//----- nvinfo : EIATTR_CUDA_API_VERSION
	.align		4
        /*0000*/ 	.byte	0x04, 0x37
        /*0002*/ 	.short	(.L_9 - .L_8)
.L_8:
        /*0004*/ 	.word	0x00000082


	//----- nvinfo : EIATTR_KPARAM_INFO
	.align		4
.L_9:
        /*0008*/ 	.byte	0x04, 0x17
        /*000a*/ 	.short	(.L_11 - .L_10)
.L_10:
        /*000c*/ 	.word	0x00000000
        /*0010*/ 	.short	0x001a
        /*0012*/ 	.short	0x00b8
        /*0014*/ 	.byte	0x00, 0xf5, 0x21, 0x00


	//----- nvinfo : EIATTR_KPARAM_INFO
	.align		4
.L_11:
        /*0018*/ 	.byte	0x04, 0x17
        /*001a*/ 	.short	(.L_13 - .L_12)
.L_12:
        /*001c*/ 	.word	0x00000000
        /*0020*/ 	.short	0x0019
        /*0022*/ 	.short	0x00b0
        /*0024*/ 	.byte	0x00, 0xf0, 0x21, 0x00


	//----- nvinfo : EIATTR_KPARAM_INFO
	.align		4
.L_13:
        /*0028*/ 	.byte	0x04, 0x17
        /*002a*/ 	.short	(.L_15 - .L_14)
.L_14:
        /*002c*/ 	.word	0x00000000
        /*0030*/ 	.short	0x0018
        /*0032*/ 	.short	0x00a8
        /*0034*/ 	.byte	0x00, 0xf0, 0x21, 0x00


	//----- nvinfo : EIATTR_KPARAM_INFO
	.align		4
.L_15:
        /*0038*/ 	.byte	0x04, 0x17
        /*003a*/ 	.short	(.L_17 - .L_16)
.L_16:
        /*003c*/ 	.word	0x00000000
        /*0040*/ 	.short	0x0017
        /*0042*/ 	.short	0x00a0
        /*0044*/ 	.byte	0x00, 0xf0, 0x21, 0x00


	//----- nvinfo : EIATTR_KPARAM_INFO
	.align		4
.L_17:
        /*0048*/ 	.byte	0x04, 0x17
        /*004a*/ 	.short	(.L_19 - .L_18)
.L_18:
        /*004c*/ 	.word	0x00000000
        /*0050*/ 	.short	0x0016
        /*0052*/ 	.short	0x0098
        /*0054*/ 	.byte	0x00, 0xf0, 0x21, 0x00


	//----- nvinfo : EIATTR_KPARAM_INFO
	.align		4
.L_19:
        /*0058*/ 	.byte	0x04, 0x17
        /*005a*/ 	.short	(.L_21 - .L_20)
.L_20:
        /*005c*/ 	.word	0x00000000
        /*0060*/ 	.short	0x0015
        /*0062*/ 	.short	0x0090
        /*0064*/ 	.byte	0x00, 0xf0, 0x21, 0x00


	//----- nvinfo : EIATTR_KPARAM_INFO
	.align		4
.L_21:
        /*0068*/ 	.byte	0x04, 0x17
        /*006a*/ 	.short	(.L_23 - .L_22)
.L_22:
        /*006c*/ 	.word	0x00000000
        /*0070*/ 	.short	0x0014
        /*0072*/ 	.short	0x0088
        /*0074*/ 	.byte	0x00, 0xf0, 0x21, 0x00


	//----- nvinfo : EIATTR_KPARAM_INFO
	.align		4
.L_23:
        /*0078*/ 	.byte	0x04, 0x17
        /*007a*/ 	.short	(.L_25 - .L_24)
.L_24:
        /*007c*/ 	.word	0x00000000
        /*0080*/ 	.short	0x0013
        /*0082*/ 	.short	0x0080
        /*0084*/ 	.byte	0x00, 0xf0, 0x21, 0x00


	//----- nvinfo : EIATTR_KPARAM_INFO
	.align		4
.L_25:
        /*0088*/ 	.byte	0x04, 0x17
        /*008a*/ 	.short	(.L_27 - .L_26)
.L_26:
        /*008c*/ 	.word	0x00000000
        /*0090*/ 	.short	0x0012
        /*0092*/ 	.short	0x0078
        /*0094*/ 	.byte	0x00, 0xf0, 0x21, 0x00


	//----- nvinfo : EIATTR_KPARAM_INFO
	.align		4
.L_27:
        /*0098*/ 	.byte	0x04, 0x17
        /*009a*/ 	.short	(.L_29 - .L_28)
.L_28:
        /*009c*/ 	.word	0x00000000
        /*00a0*/ 	.short	0x0011
        /*00a2*/ 	.short	0x0070
        /*00a4*/ 	.byte	0x00, 0xf0, 0x21, 0x00


	//----- nvinfo : EIATTR_KPARAM_INFO
	.align		4
.L_29:
        /*00a8*/ 	.byte	0x04, 0x17
        /*00aa*/ 	.short	(.L_31 - .L_30)
.L_30:
        /*00ac*/ 	.word	0x00000000
        /*00b0*/ 	.short	0x0010
        /*00b2*/ 	.short	0x0068
        /*00b4*/ 	.byte	0x00, 0xf0, 0x21, 0x00


	//----- nvinfo : EIATTR_KPARAM_INFO
	.align		4
.L_31:
        /*00b8*/ 	.byte	0x04, 0x17
        /*00ba*/ 	.short	(.L_33 - .L_32)
.L_32:
        /*00bc*/ 	.word	0x00000000
        /*00c0*/ 	.short	0x000f
        /*00c2*/ 	.short	0x0060
        /*00c4*/ 	.byte	0x00, 0xf0, 0x21, 0x00


	//----- nvinfo : EIATTR_KPARAM_INFO
	.align		4
.L_33:
        /*00c8*/ 	.byte	0x04, 0x17
        /*00ca*/ 	.short	(.L_35 - .L_34)
.L_34:
        /*00cc*/ 	.word	0x00000000
        /*00d0*/ 	.short	0x000e
        /*00d2*/ 	.short	0x0058
        /*00d4*/ 	.byte	0x00, 0xf0, 0x21, 0x00


	//----- nvinfo : EIATTR_KPARAM_INFO
	.align		4
.L_35:
        /*00d8*/ 	.byte	0x04, 0x17
        /*00da*/ 	.short	(.L_37 - .L_36)
.L_36:
        /*00dc*/ 	.word	0x00000000
        /*00e0*/ 	.short	0x000d
        /*00e2*/ 	.short	0x0050
        /*00e4*/ 	.byte	0x00, 0xf0, 0x11, 0x00


	//----- nvinfo : EIATTR_KPARAM_INFO
	.align		4
.L_37:
        /*00e8*/ 	.byte	0x04, 0x17
        /*00ea*/ 	.short	(.L_39 - .L_38)
.L_38:
        /*00ec*/ 	.word	0x00000000
        /*00f0*/ 	.short	0x000c
        /*00f2*/ 	.short	0x004c
        /*00f4*/ 	.byte	0x00, 0xf0, 0x11, 0x00


	//----- nvinfo : EIATTR_KPARAM_INFO
	.align		4
.L_39:
        /*00f8*/ 	.byte	0x04, 0x17
        /*00fa*/ 	.short	(.L_41 - .L_40)
.L_40:
        /*00fc*/ 	.word	0x00000000
        /*0100*/ 	.short	0x000b
        /*0102*/ 	.short	0x0048
        /*0104*/ 	.byte	0x00, 0xf0, 0x11, 0x00


	//----- nvinfo : EIATTR_KPARAM_INFO
	.align		4
.L_41:
        /*0108*/ 	.byte	0x04, 0x17
        /*010a*/ 	.short	(.L_43 - .L_42)
.L_42:
        /*010c*/ 	.word	0x00000000
        /*0110*/ 	.short	0x000a
        /*0112*/ 	.short	0x0044
        /*0114*/ 	.byte	0x00, 0xf0, 0x11, 0x00


	//----- nvinfo : EIATTR_KPARAM_INFO
	.align		4
.L_43:
        /*0118*/ 	.byte	0x04, 0x17
        /*011a*/ 	.short	(.L_45 - .L_44)
.L_44:
        /*011c*/ 	.word	0x00000000
        /*0120*/ 	.short	0x0009
        /*0122*/ 	.short	0x0040
        /*0124*/ 	.byte	0x00, 0xf0, 0x11, 0x00


	//----- nvinfo : EIATTR_KPARAM_INFO
	.align		4
.L_45:
        /*0128*/ 	.byte	0x04, 0x17
        /*012a*/ 	.short	(.L_47 - .L_46)
.L_46:
        /*012c*/ 	.word	0x00000000
        /*0130*/ 	.short	0x0008
        /*0132*/ 	.short	0x003c
        /*0134*/ 	.byte	0x00, 0xf0, 0x11, 0x00


	//----- nvinfo : EIATTR_KPARAM_INFO
	.align		4
.L_47:
        /*0138*/ 	.byte	0x04, 0x17
        /*013a*/ 	.short	(.L_49 - .L_48)
.L_48:
        /*013c*/ 	.word	0x00000000
        /*0140*/ 	.short	0x0007
        /*0142*/ 	.short	0x0038
        /*0144*/ 	.byte	0x00, 0xf0, 0x11, 0x00


	//----- nvinfo : EIATTR_KPARAM_INFO
	.align		4
.L_49:
        /*0148*/ 	.byte	0x04, 0x17
        /*014a*/ 	.short	(.L_51 - .L_50)
.L_50:
        /*014c*/ 	.word	0x00000000
        /*0150*/ 	.short	0x0006
        /*0152*/ 	.short	0x0030
        /*0154*/ 	.byte	0x00, 0xf5, 0x21, 0x00


	//----- nvinfo : EIATTR_KPARAM_INFO
	.align		4
.L_51:
        /*0158*/ 	.byte	0x04, 0x17
        /*015a*/ 	.short	(.L_53 - .L_52)
.L_52:
        /*015c*/ 	.word	0x00000000
        /*0160*/ 	.short	0x0005
        /*0162*/ 	.short	0x0028
        /*0164*/ 	.byte	0x00, 0xf5, 0x21, 0x00


	//----- nvinfo : EIATTR_KPARAM_INFO
	.align		4
.L_53:
        /*0168*/ 	.byte	0x04, 0x17
        /*016a*/ 	.short	(.L_55 - .L_54)
.L_54:
        /*016c*/ 	.word	0x00000000
        /*0170*/ 	.short	0x0004
        /*0172*/ 	.short	0x0020
        /*0174*/ 	.byte	0x00, 0xf5, 0x21, 0x00


	//----- nvinfo : EIATTR_KPARAM_INFO
	.align		4
.L_55:
        /*0178*/ 	.byte	0x04, 0x17
        /*017a*/ 	.short	(.L_57 - .L_56)
.L_56:
        /*017c*/ 	.word	0x00000000
        /*0180*/ 	.short	0x0003
        /*0182*/ 	.short	0x0018
        /*0184*/ 	.byte	0x00, 0xf5, 0x21, 0x00


	//----- nvinfo : EIATTR_KPARAM_INFO
	.align		4
.L_57:
        /*0188*/ 	.byte	0x04, 0x17
        /*018a*/ 	.short	(.L_59 - .L_58)
.L_58:
        /*018c*/ 	.word	0x00000000
        /*0190*/ 	.short	0x0002
        /*0192*/ 	.short	0x0010
        /*0194*/ 	.byte	0x00, 0xf5, 0x21, 0x00


	//----- nvinfo : EIATTR_KPARAM_INFO
	.align		4
.L_59:
        /*0198*/ 	.byte	0x04, 0x17
        /*019a*/ 	.short	(.L_61 - .L_60)
.L_60:
        /*019c*/ 	.word	0x00000000
        /*01a0*/ 	.short	0x0001
        /*01a2*/ 	.short	0x0008
        /*01a4*/ 	.byte	0x00, 0xf5, 0x21, 0x00


	//----- nvinfo : EIATTR_KPARAM_INFO
	.align		4
.L_61:
        /*01a8*/ 	.byte	0x04, 0x17
        /*01aa*/ 	.short	(.L_63 - .L_62)
.L_62:
        /*01ac*/ 	.word	0x00000000
        /*01b0*/ 	.short	0x0000
        /*01b2*/ 	.short	0x0000
        /*01b4*/ 	.byte	0x00, 0xf5, 0x21, 0x00


	//----- nvinfo : EIATTR_SPARSE_MMA_MASK
	.align		4
.L_63:
        /*01b8*/ 	.byte	0x03, 0x50
        /*01ba*/ 	.short	0x0000


	//----- nvinfo : EIATTR_MAXREG_COUNT
	.align		4
        /*01bc*/ 	.byte	0x03, 0x1b
        /*01be*/ 	.short	0x00ff


	//----- nvinfo : EIATTR_MERCURY_ISA_VERSION
	.align		4
        /*01c0*/ 	.byte	0x03, 0x5f
        /*01c2*/ 	.short	0x0101


	//----- nvinfo : EIATTR_VRC_CTA_INIT_COUNT
	.align		4
        /*01c4*/ 	.byte	0x02, 0x4a
	.zero		1
	.zero		1


	//----- nvinfo : EIATTR_EXIT_INSTR_OFFSETS
	.align		4
        /*01c8*/ 	.byte	0x04, 0x1c
        /*01ca*/ 	.short	(.L_65 - .L_64)


	//   ....[0]....
.L_64:
        /*01cc*/ 	.word	0x000000f0


	//   ....[1]....
        /*01d0*/ 	.word	0x000028a0


	//----- nvinfo : EIATTR_CRS_STACK_SIZE
	.align		4
.L_65:
        /*01d4*/ 	.byte	0x04, 0x1e
        /*01d6*/ 	.short	(.L_67 - .L_66)
.L_66:
        /*01d8*/ 	.word	0x00000000


	//----- nvinfo : EIATTR_CBANK_PARAM_SIZE
	.align		4
.L_67:
        /*01dc*/ 	.byte	0x03, 0x19
        /*01de*/ 	.short	0x00c0


	//----- nvinfo : EIATTR_PARAM_CBANK
	.align		4
        /*01e0*/ 	.byte	0x04, 0x0a
        /*01e2*/ 	.short	(.L_69 - .L_68)
	.align		4
.L_68:
        /*01e4*/ 	.word	index@(.nv.constant0._Z13calc_average6PdPKdS1_S1_S1_S1_S1_iiiiiiiddddddddddddPKi)
        /*01e8*/ 	.short	0x0380
        /*01ea*/ 	.short	0x00c0


	//----- nvinfo : EIATTR_SW_WAR
	.align		4
.L_69:
        /*01ec*/ 	.byte	0x04, 0x36
        /*01ee*/ 	.short	(.L_71 - .L_70)
.L_70:
        /*01f0*/ 	.word	0x00000008
.L_71:


//--------------------- .nv.callgraph             --------------------------
	.section	.nv.callgraph,"",@"SHT_CUDA_CALLGRAPH"
	.align	4
	.sectionentsize	8
	.align		4
        /*0000*/ 	.word	0x00000000
	.align		4
        /*0004*/ 	.word	0xffffffff
	.align		4
        /*0008*/ 	.word	0x00000000
	.align		4
        /*000c*/ 	.word	0xfffffffe
	.align		4
        /*0010*/ 	.word	0x00000000
	.align		4
        /*0014*/ 	.word	0xfffffffd
	.align		4
        /*0018*/ 	.word	0x00000000
	.align		4
        /*001c*/ 	.word	0xfffffffc


//--------------------- .text._Z13calc_average6PdPKdS1_S1_S1_S1_S1_iiiiiiiddddddddddddPKi --------------------------
	.section	.text._Z13calc_average6PdPKdS1_S1_S1_S1_S1_iiiiiiiddddddddddddPKi,"ax",@progbits
	.align	128
        .global         _Z13calc_average6PdPKdS1_S1_S1_S1_S1_iiiiiiiddddddddddddPKi
        .type           _Z13calc_average6PdPKdS1_S1_S1_S1_S1_iiiiiiiddddddddddddPKi,@function
        .size           _Z13calc_average6PdPKdS1_S1_S1_S1_S1_iiiiiiiddddddddddddPKi,(.L_x_20 - _Z13calc_average6PdPKdS1_S1_S1_S1_S1_iiiiiiiddddddddddddPKi)
        .other          _Z13calc_average6PdPKdS1_S1_S1_S1_S1_iiiiiiiddddddddddddPKi,@"STO_CUDA_ENTRY STV_DEFAULT"
_Z13calc_average6PdPKdS1_S1_S1_S1_S1_iiiiiiiddddddddddddPKi:
.text._Z13calc_average6PdPKdS1_S1_S1_S1_S1_iiiiiiiddddddddddddPKi:
[----:B------:R-:W-:Y:S01]  /*0000*/  LDC R1, c[0x0][0x37c] ;  /* 0x0000df00ff017b82 */ /* 0x000fe20000000800 */
[----:B------:R-:W0:Y:S07]  /*0010*/  S2R R3, SR_TID.Y ;  /* 0x0000000000037919 */ /* 0x000e2e0000002200 */
[----:B------:R-:W-:Y:S01]  /*0020*/  S2UR UR4, SR_CTAID.X ;  /* 0x00000000000479c3 */ /* 0x000fe20000002500 */
[----:B------:R-:W1:Y:S01]  /*0030*/  LDCU UR6, c[0x0][0x370] ;  /* 0x00006e00ff0677ac */ /* 0x000e620008000800 */
[----:B------:R-:W2:Y:S01]  /*0040*/  S2R R5, SR_TID.X ;  /* 0x0000000000057919 */ /* 0x000ea20000002100 */
[----:B------:R-:W2:Y:S05]  /*0050*/  LDCU UR7, c[0x0][0x360] ;  /* 0x00006c00ff0777ac */ /* 0x000eaa0008000800 */
[----:B------:R-:W1:Y:S01]  /*0060*/  S2UR UR5, SR_CTAID.Y ;  /* 0x00000000000579c3 */ /* 0x000e620000002600 */
[----:B------:R-:W3:Y:S07]  /*0070*/  LDCU UR8, c[0x0][0x3b8] ;  /* 0x00007700ff0877ac */ /* 0x000eee0008000800 */
[----:B------:R-:W0:Y:S01]  /*0080*/  LDC R2, c[0x0][0x364] ;  /* 0x0000d900ff027b82 */ /* 0x000e220000000800 */
[----:B-1----:R-:W-:-:S06]  /*0090*/  UIMAD UR4, UR5, UR6, UR4 ;  /* 0x00000006050472a4 */ /* 0x002fcc000f8e0204 */
[----:B0-----:R-:W-:-:S04]  /*00a0*/  IMAD R0, R2, UR4, R3 ;  /* 0x0000000402007c24 */ /* 0x001fc8000f8e0203 */
[----:B--2---:R-:W-:Y:S02]  /*00b0*/  IMAD R5, R0, UR7, R5 ;  /* 0x0000000700057c24 */ /* 0x004fe4000f8e0205 */
[----:B------:R-:W-:-:S03]  /*00c0*/  IMAD R0, R2, UR7, RZ ;  /* 0x0000000702007c24 */ /* 0x000fc6000f8e02ff */
[----:B---3--:R-:W-:Y:S01]  /*00d0*/  ISETP.GE.AND P0, PT, R5, UR8, PT ;  /* 0x0000000805007c0c */ /* 0x008fe2000bf06270 */
[----:B------:R-:W-:-:S12]  /*00e0*/  IMAD R0, R0, UR6, RZ ;  /* 0x0000000600007c24 */ /* 0x000fd8000f8e02ff */
[----:B------:R-:W-:Y:S05]  /*00f0*/  @P0 EXIT ;  /* 0x000000000000094d */ /* 0x000fea0003800000 */
[----:B------:R-:W0:Y:S01]  /*0100*/  LDCU UR5, c[0x0][0x374] ;  /* 0x00006e80ff0577ac */ /* 0x000e220008000800 */
[----:B------:R-:W-:Y:S01]  /*0110*/  BSSY.RECONVERGENT B0, `(.L_x_0) ;  /* 0x0000278000007945 */ /* 0x000fe20003800200 */
[----:B------:R-:W1:Y:S01]  /*0120*/  LDCU UR4, c[0x0][0x3bc] ;  /* 0x00007780ff0477ac */ /* 0x000e620008000800 */
[----:B------:R-:W2:Y:S01]  /*0130*/  LDCU.64 UR6, c[0x0][0x358] ;  /* 0x00006b00ff0677ac */ /* 0x000ea20008000a00 */
[----:B------:R-:W3:Y:S01]  /*0140*/  LDCU UR32, c[0x0][0x3bc] ;  /* 0x00007780ff2077ac */ /* 0x000ee20008000800 */
[----:B------:R-:W4:Y:S01]  /*0150*/  LDCU UR33, c[0x0][0x3b8] ;  /* 0x00007700ff2177ac */ /* 0x000f220008000800 */
[----:B0-----:R-:W-:Y:S01]  /*0160*/  IMAD R0, R0, UR5, RZ ;  /* 0x0000000500007c24 */ /* 0x001fe2000f8e02ff */
[----:B------:R-:W0:Y:S01]  /*0170*/  LDCU.64 UR12, c[0x0][0x408] ;  /* 0x00008100ff0c77ac */ /* 0x000e220008000a00 */
[----:B------:R-:W0:Y:S01]  /*0180*/  LDCU UR14, c[0x0][0x3dc] ;  /* 0x00007b80ff0e77ac */ /* 0x000e220008000800 */
        /* <DEDUP_REMOVED lines=10> */
[----:B------:R-:W0:Y:S01]  /*0230*/  LDCU UR34, c[0x0][0x3d0] ;  /* 0x00007a00ff2277ac */ /* 0x000e220008000800 */
[----:B------:R-:W0:Y:S01]  /*0240*/  LDCU.128 UR8, c[0x0][0x3c0] ;  /* 0x00007800ff0877ac */ /* 0x000e220008000c00 */
[----:B-1234-:R-:W-:-:S12]  /*0250*/  UIADD3 UR4, UPT, UPT, UR4, -0x2, URZ ;  /* 0xfffffffe04047890 */ /* 0x01efd8000fffe0ff */
.L_x_13:
[----:B------:R-:W1:Y:S08]  /*0260*/  LDC.64 R6, c[0x0][0x380] ;  /* 0x0000e000ff067b82 */ /* 0x000e700000000a00 */
[----:B------:R-:W2:Y:S01]  /*0270*/  LDC.64 R12, c[0x0][0x3d8] ;  /* 0x0000f600ff0c7b82 */ /* 0x000ea20000000a00 */
[----:B-1----:R-:W-:-:S05]  /*0280*/  IMAD.WIDE R6, R5, 0x8, R6 ;  /* 0x0000000805067825 */ /* 0x002fca00078e0206 */
[----:B------:R-:W3:Y:S01]  /*0290*/  LDG.E.64 R2, desc[UR6][R6.64] ;  /* 0x0000000606027981 */ /* 0x000ee2000c1e1b00 */
[----:B0-----:R-:W2:Y:S01]  /*02a0*/  MUFU.RCP64H R9, UR14 ;  /* 0x0000000e00097d08 */ /* 0x001ea20008001800 */
[----:B------:R-:W-:Y:S01]  /*02b0*/  HFMA2 R8, -RZ, RZ, 0, 5.9604644775390625e-08 ;  /* 0x00000001ff087431 */ /* 0x000fe200000001ff */
[----:B------:R-:W-:Y:S05]  /*02c0*/  BSSY.RECONVERGENT B1, `(.L_x_1) ;  /* 0x0000017000017945 */ /* 0x000fea0003800200 */
[----:B--2---:R-:W-:-:S08]  /*02d0*/  DFMA R10, R8, -R12, 1 ;  /* 0x3ff00000080a742b */ /* 0x004fd0000000080c */
[----:B------:R-:W-:-:S08]  /*02e0*/  DFMA R10, R10, R10, R10 ;  /* 0x0000000a0a0a722b */ /* 0x000fd0000000000a */
[----:B------:R-:W-:-:S08]  /*02f0*/  DFMA R10, R8, R10, R8 ;  /* 0x0000000a080a722b */ /* 0x000fd00000000008 */
[----:B------:R-:W-:-:S08]  /*0300*/  DFMA R8, R10, -R12, 1 ;  /* 0x3ff000000a08742b */ /* 0x000fd0000000080c */
[----:B------:R-:W-:Y:S02]  /*0310*/  DFMA R8, R10, R8, R10 ;  /* 0x000000080a08722b */ /* 0x000fe4000000000a */
[----:B---3--:R-:W-:-:S08]  /*0320*/  DADD R14, R2, -UR12 ;  /* 0x8000000c020e7e29 */ /* 0x008fd00008000000 */
[----:B------:R-:W-:Y:S02]  /*0330*/  DMUL R2, R14, R8 ;  /* 0x000000080e027228 */ /* 0x000fe40000000000 */
[----:B------:R-:W-:-:S06]  /*0340*/  FSETP.GEU.AND P1, PT, |R15|, 6.5827683646048100446e-37, PT ;  /* 0x036000000f00780b */ /* 0x000fcc0003f2e200 */
[----:B------:R-:W-:-:S08]  /*0350*/  DFMA R10, R2, -R12, R14 ;  /* 0x8000000c020a722b */ /* 0x000fd0000000000e */
[----:B------:R-:W-:-:S10]  /*0360*/  DFMA R2, R8, R10, R2 ;  /* 0x0000000a0802722b */ /* 0x000fd40000000002 */
[----:B------:R-:W-:-:S05]  /*0370*/  FFMA R4, RZ, UR14, R3 ;  /* 0x0000000eff047c23 */ /* 0x000fca0008000003 */
[----:B------:R-:W-:-:S13]  /*0380*/  FSETP.GT.AND P0, PT, |R4|, 1.469367938527859385e-39, PT ;  /* 0x001000000400780b */ /* 0x000fda0003f04200 */
[----:B------:R-:W-:Y:S05]  /*0390*/  @P0 BRA P1, `(.L_x_2) ;  /* 0x0000000000240947 */ /* 0x000fea0000800000 */
[----:B------:R-:W0:Y:S01]  /*03a0*/  LDCU.64 UR30, c[0x0][0x3d8] ;  /* 0x00007b00ff1e77ac */ /* 0x000e220008000a00 */
[----:B------:R-:W-:Y:S01]  /*03b0*/  IMAD.MOV.U32 R18, RZ, RZ, R14 ;  /* 0x000000ffff127224 */ /* 0x000fe200078e000e */
[----:B------:R-:W-:Y:S02]  /*03c0*/  MOV R19, R15 ;  /* 0x0000000f00137202 */ /* 0x000fe40000000f00 */
[----:B------:R-:W-:Y:S01]  /*03d0*/  MOV R4, 0x410 ;  /* 0x0000041000047802 */ /* 0x000fe20000000f00 */
[----:B0-----:R-:W-:Y:S01]  /*03e0*/  IMAD.U32 R10, RZ, RZ, UR30 ;  /* 0x0000001eff0a7e24 */ /* 0x001fe2000f8e00ff */
[----:B------:R-:W-:-:S07]  /*03f0*/  MOV R11, UR31 ;  /* 0x0000001f000b7c02 */ /* 0x000fce0008000f00 */
[----:B------:R-:W-:Y:S05]  /*0400*/  CALL.REL.NOINC `($__internal_0_$__cuda_sm20_div_rn_f64_full) ;  /* 0x0000002400287944 */ /* 0x000fea0003c00000 */
[----:B------:R-:W-:Y:S01]  /*0410*/  IMAD.MOV.U32 R2, RZ, RZ, R18 ;  /* 0x000000ffff027224 */ /* 0x000fe200078e0012 */
[----:B------:R-:W-:-:S07]  /*0420*/  MOV R3, R19 ;  /* 0x0000001300037202 */ /* 0x000fce0000000f00 */
.L_x_2:
[----:B------:R-:W-:Y:S05]  /*0430*/  BSYNC.RECONVERGENT B1 ;  /* 0x0000000000017941 */ /* 0x000fea0003800200 */
.L_x_1:
[----:B------:R-:W0:Y:S01]  /*0440*/  LDC.64 R8, c[0x0][0x388] ;  /* 0x0000e200ff087b82 */ /* 0x000e220000000a00 */
[----:B------:R1:W-:Y:S07]  /*0450*/  STG.E.64 desc[UR6][R6.64], R2 ;  /* 0x0000000206007986 */ /* 0x0003ee000c101b06 */
[----:B------:R-:W2:Y:S01]  /*0460*/  LDC.64 R14, c[0x0][0x3e0] ;  /* 0x0000f800ff0e7b82 */ /* 0x000ea20000000a00 */
[----:B0-----:R-:W-:-:S06]  /*0470*/  IMAD.WIDE R8, R5, 0x8, R8 ;  /* 0x0000000805087825 */ /* 0x001fcc00078e0208 */
[----:B------:R-:W3:Y:S01]  /*0480*/  LDG.E.64 R8, desc[UR6][R8.64] ;  /* 0x0000000608087981 */ /* 0x000ee2000c1e1b00 */
[----:B------:R-:W2:Y:S01]  /*0490*/  MUFU.RCP64H R11, UR15 ;  /* 0x0000000f000b7d08 */ /* 0x000ea20008001800 */
[----:B------:R-:W-:Y:S01]  /*04a0*/  IMAD.MOV.U32 R10, RZ, RZ, 0x1 ;  /* 0x00000001ff0a7424 */ /* 0x000fe200078e00ff */
        /* <DEDUP_REMOVED lines=13> */
[----:B-1----:R-:W-:Y:S05]  /*0580*/  @P0 BRA P1, `(.L_x_4) ;  /* 0x0000000000240947 */ /* 0x002fea0000800000 */
[----:B------:R-:W0:Y:S01]  /*0590*/  LDCU.64 UR30, c[0x0][0x3e0] ;  /* 0x00007c00ff1e77ac */ /* 0x000e220008000a00 */
[----:B------:R-:W-:Y:S01]  /*05a0*/  MOV R18, R16 ;  /* 0x0000001000127202 */ /* 0x000fe20000000f00 */
[----:B------:R-:W-:Y:S01]  /*05b0*/  IMAD.MOV.U32 R19, RZ, RZ, R17 ;  /* 0x000000ffff137224 */ /* 0x000fe200078e0011 */
[----:B------:R-:W-:Y:S02]  /*05c0*/  MOV R4, 0x600 ;  /* 0x0000060000047802 */ /* 0x000fe40000000f00 */
[----:B0-----:R-:W-:Y:S01]  /*05d0*/  MOV R10, UR30 ;  /* 0x0000001e000a7c02 */ /* 0x001fe20008000f00 */
[----:B------:R-:W-:-:S07]  /*05e0*/  IMAD.U32 R11, RZ, RZ, UR31 ;  /* 0x0000001fff0b7e24 */ /* 0x000fce000f8e00ff */
[----:B------:R-:W-:Y:S05]  /*05f0*/  CALL.REL.NOINC `($__internal_0_$__cuda_sm20_div_rn_f64_full) ;  /* 0x0000002000ac7944 */ /* 0x000fea0003c00000 */
[----:B------:R-:W-:Y:S01]  /*0600*/  MOV R38, R18 ;  /* 0x0000001200267202 */ /* 0x000fe20000000f00 */
[----:B------:R-:W-:-:S07]  /*0610*/  IMAD.MOV.U32 R39, RZ, RZ, R19 ;  /* 0x000000ffff277224 */ /* 0x000fce00078e0013 */
.L_x_4:
[----:B------:R-:W-:Y:S05]  /*0620*/  BSYNC.RECONVERGENT B1 ;  /* 0x0000000000017941 */ /* 0x000fea0003800200 */
.L_x_3:
[----:B------:R-:W0:Y:S08]  /*0630*/  LDC.64 R8, c[0x0][0x390] ;  /* 0x0000e400ff087b82 */ /* 0x000e300000000a00 */
[----:B------:R-:W1:Y:S01]  /*0640*/  LDC.64 R14, c[0x0][0x3e8] ;  /* 0x0000fa00ff0e7b82 */ /* 0x000e620000000a00 */
[----:B0-----:R-:W-:-:S06]  /*0650*/  IMAD.WIDE R8, R5, 0x8, R8 ;  /* 0x0000000805087825 */ /* 0x001fcc00078e0208 */
[----:B------:R-:W2:Y:S01]  /*0660*/  LDG.E.64 R8, desc[UR6][R8.64] ;  /* 0x0000000608087981 */ /* 0x000ea2000c1e1b00 */
[----:B------:R-:W1:Y:S01]  /*0670*/  MUFU.RCP64H R11, UR20 ;  /* 0x00000014000b7d08 */ /* 0x000e620008001800 */
[----:B------:R-:W-:Y:S01]  /*0680*/  HFMA2 R10, -RZ, RZ, 0, 5.9604644775390625e-08 ;  /* 0x00000001ff0a7431 */ /* 0x000fe200000001ff */
[----:B------:R-:W-:Y:S05]  /*0690*/  BSSY.RECONVERGENT B1, `(.L_x_5) ;  /* 0x0000017000017945 */ /* 0x000fea0003800200 */
[----:B-1----:R-:W-:-:S08]  /*06a0*/  DFMA R12, R10, -R14, 1 ;  /* 0x3ff000000a0c742b */ /* 0x002fd0000000080e */
[----:B------:R-:W-:-:S08]  /*06b0*/  DFMA R12, R12, R12, R12 ;  /* 0x0000000c0c0c722b */ /* 0x000fd0000000000c */
[----:B------:R-:W-:-:S08]  /*06c0*/  DFMA R12, R10, R12, R10 ;  /* 0x0000000c0a0c722b */ /* 0x000fd0000000000a */
[----:B------:R-:W-:-:S08]  /*06d0*/  DFMA R10, R12, -R14, 1 ;  /* 0x3ff000000c0a742b */ /* 0x000fd0000000080e */
[----:B------:R-:W-:Y:S02]  /*06e0*/  DFMA R10, R12, R10, R12 ;  /* 0x0000000a0c0a722b */ /* 0x000fe4000000000c */
[----:B--2---:R-:W-:-:S08]  /*06f0*/  DADD R16, R8, -UR18 ;  /* 0x8000001208107e29 */ /* 0x004fd00008000000 */
        /* <DEDUP_REMOVED lines=16> */
.L_x_6:
[----:B------:R-:W-:Y:S05]  /*0800*/  BSYNC.RECONVERGENT B1 ;  /* 0x0000000000017941 */ /* 0x000fea0003800200 */
.L_x_5:
[----:B------:R-:W0:Y:S08]  /*0810*/  LDC.64 R8, c[0x0][0x398] ;  /* 0x0000e600ff087b82 */ /* 0x000e300000000a00 */
[----:B------:R-:W1:Y:S01]  /*0820*/  LDC.64 R14, c[0x0][0x3f0] ;  /* 0x0000fc00ff0e7b82 */ /* 0x000e620000000a00 */
[----:B0-----:R-:W-:-:S06]  /*0830*/  IMAD.WIDE R8, R5, 0x8, R8 ;  /* 0x0000000805087825 */ /* 0x001fcc00078e0208 */
[----:B------:R-:W2:Y:S01]  /*0840*/  LDG.E.64 R8, desc[UR6][R8.64] ;  /* 0x0000000608087981 */ /* 0x000ea2000c1e1b00 */
[----:B------:R-:W1:Y:S01]  /*0850*/  MUFU.RCP64H R11, UR21 ;  /* 0x00000015000b7d08 */ /* 0x000e620008001800 */
[----:B------:R-:W-:Y:S01]  /*0860*/  IMAD.MOV.U32 R10, RZ, RZ, 0x1 ;  /* 0x00000001ff0a7424 */ /* 0x000fe200078e00ff */
        /* <DEDUP_REMOVED lines=15> */
[----:B------:R-:W-:Y:S02]  /*0960*/  MOV R4, 0x9a0 ;  /* 0x000009a000047802 */ /* 0x000fe40000000f00 */
[----:B0-----:R-:W-:Y:S01]  /*0970*/  MOV R10, UR30 ;  /* 0x0000001e000a7c02 */ /* 0x001fe20008000f00 */
[----:B------:R-:W-:-:S07]  /*0980*/  IMAD.U32 R11, RZ, RZ, UR31 ;  /* 0x0000001fff0b7e24 */ /* 0x000fce000f8e00ff */
[----:B------:R-:W-:Y:S05]  /*0990*/  CALL.REL.NOINC `($__internal_0_$__cuda_sm20_div_rn_f64_full) ;  /* 0x0000001c00c47944 */ /* 0x000fea0003c00000 */
[----:B------:R-:W-:Y:S01]  /*09a0*/  MOV R16, R18 ;  /* 0x0000001200107202 */ /* 0x000fe20000000f00 */
[----:B------:R-:W-:-:S07]  /*09b0*/  IMAD.MOV.U32 R17, RZ, RZ, R19 ;  /* 0x000000ffff117224 */ /* 0x000fce00078e0013 */
.L_x_8:
[----:B------:R-:W-:Y:S05]  /*09c0*/  BSYNC.RECONVERGENT B1 ;  /* 0x0000000000017941 */ /* 0x000fea0003800200 */
.L_x_7:
        /* <DEDUP_REMOVED lines=21> */
[----:B------:R-:W-:Y:S01]  /*0b20*/  MOV R4, 0xb60 ;  /* 0x00000b6000047802 */ /* 0x000fe20000000f00 */
[----:B0-----:R-:W-:Y:S01]  /*0b30*/  IMAD.U32 R10, RZ, RZ, UR30 ;  /* 0x0000001eff0a7e24 */ /* 0x001fe2000f8e00ff */
[----:B------:R-:W-:-:S07]  /*0b40*/  MOV R11, UR31 ;  /* 0x0000001f000b7c02 */ /* 0x000fce0008000f00 */
[----:B------:R-:W-:Y:S05]  /*0b50*/  CALL.REL.NOINC `($__internal_0_$__cuda_sm20_div_rn_f64_full) ;  /* 0x0000001c00547944 */ /* 0x000fea0003c00000 */
[----:B------:R-:W-:Y:S01]  /*0b60*/  IMAD.MOV.U32 R22, RZ, RZ, R18 ;  /* 0x000000ffff167224 */ /* 0x000fe200078e0012 */
[----:B------:R-:W-:-:S07]  /*0b70*/  MOV R23, R19 ;  /* 0x0000001300177202 */ /* 0x000fce0000000f00 */
.L_x_10:
[----:B------:R-:W-:Y:S05]  /*0b80*/  BSYNC.RECONVERGENT B1 ;  /* 0x0000000000017941 */ /* 0x000fea0003800200 */
.L_x_9:
        /* <DEDUP_REMOVED lines=27> */
.L_x_12:
[----:B------:R-:W-:Y:S05]  /*0d40*/  BSYNC.RECONVERGENT B1 ;  /* 0x0000000000017941 */ /* 0x000fea0003800200 */
.L_x_11:
[----:B------:R-:W0:Y:S01]  /*0d50*/  F2I.F64.FLOOR R43, R2 ;  /* 0x00000002002b7311 */ /* 0x000e220000305100 */
[----:B------:R-:W1:Y:S08]  /*0d60*/  LDC.64 R26, c[0x0][0x438] ;  /* 0x00010e00ff1a7b82 */ /* 0x000e700000000a00 */
[----:B------:R-:W2:Y:S01]  /*0d70*/  LDC.64 R30, c[0x0][0x438] ;  /* 0x00010e00ff1e7b82 */ /* 0x000ea20000000a00 */
[----:B0-----:R-:W-:Y:S01]  /*0d80*/  VIMNMX R43, PT, PT, R43, UR4, PT ;  /* 0x000000042b2b7c48 */ /* 0x001fe2000bfe0100 */
[----:B------:R-:W-:Y:S01]  /*0d90*/  F2I.F64.FLOOR R19, R22 ;  /* 0x0000001600137311 */ /* 0x000fe20000305100 */
[----:B------:R-:W-:-:S05]  /*0da0*/  UIADD3 UR5, UPT, UPT, UR11, -0x2, URZ ;  /* 0xfffffffe0b057890 */ /* 0x000fca000fffe0ff */
[----:B------:R-:W0:Y:S02]  /*0db0*/  LDC.64 R20, c[0x0][0x3b0] ;  /* 0x0000ec00ff147b82 */ /* 0x000e240000000a00 */
[----:B------:R-:W3:Y:S02]  /*0dc0*/  I2F.F64 R8, R43 ;  /* 0x0000002b00087312 */ /* 0x000ee40000201c00 */
[----:B---3--:R-:W-:-:S07]  /*0dd0*/  DADD R10, -R8, R2 ;  /* 0x00000000080a7229 */ /* 0x008fce0000000102 */
[----:B------:R3:W-:Y:S04]  /*0de0*/  STG.E.64 desc[UR6][R6.64], R10 ;  /* 0x0000000a06007986 */ /* 0x0007e8000c101b06 */
[----:B-1----:R-:W4:Y:S04]  /*0df0*/  LDG.E R36, desc[UR6][R26.64+0xc] ;  /* 0x00000c061a247981 */ /* 0x002f28000c1e1900 */
[----:B------:R-:W5:Y:S01]  /*0e00*/  LDG.E R8, desc[UR6][R26.64+0x8] ;  /* 0x000008061a087981 */ /* 0x000f62000c1e1900 */
[----:B------:R-:W3:Y:S03]  /*0e10*/  F2I.F64.FLOOR R9, R28 ;  /* 0x0000001c00097311 */ /* 0x000ee60000305100 */
[----:B------:R-:W5:Y:S05]  /*0e20*/  LDG.E R34, desc[UR6][R26.64+0x1c] ;  /* 0x00001c061a227981 */ /* 0x000f6a000c1e1900 */
[----:B------:R-:W1:Y:S01]  /*0e30*/  F2I.F64.FLOOR R12, R16 ;  /* 0x00000010000c7311 */ /* 0x000e620000305100 */
[----:B--2---:R2:W2:Y:S01]  /*0e40*/  LDG.E R30, desc[UR6][R30.64] ;  /* 0x000000061e1e7981 */ /* 0x0044a2000c1e1900 */
[----:B------:R-:W-:-:S03]  /*0e50*/  UIADD3 UR31, UPT, UPT, UR34, -0x2, URZ ;  /* 0xfffffffe221f7890 */ /* 0x000fc6000fffe0ff */
[----:B------:R-:W2:Y:S03]  /*0e60*/  LDG.E R14, desc[UR6][R26.64+0x4] ;  /* 0x000004061a0e7981 */ /* 0x000ea6000c1e1900 */
[----:B------:R-:W0:Y:S01]  /*0e70*/  F2I.F64.FLOOR R4, R44 ;  /* 0x0000002c00047311 */ /* 0x000e220000305100 */
[----:B------:R-:W-:Y:S01]  /*0e80*/  UIADD3 UR30, UPT, UPT, UR10, -0x2, URZ ;  /* 0xfffffffe0a1e7890 */ /* 0x000fe2000fffe0ff */
[----:B------:R-:W2:Y:S01]  /*0e90*/  LDG.E R32, desc[UR6][R26.64+0x18] ;  /* 0x000018061a207981 */ /* 0x000ea2000c1e1900 */
[----:B------:R-:W-:Y:S02]  /*0ea0*/  VIMNMX R19, PT, PT, R19, UR5, PT ;  /* 0x0000000513137c48 */ /* 0x000fe4000bfe0100 */
[----:B---3--:R-:W-:Y:S01]  /*0eb0*/  VIMNMX R10, PT, PT, R9, UR31, PT ;  /* 0x0000001f090a7c48 */ /* 0x008fe2000bfe0100 */
[----:B------:R-:W3:Y:S02]  /*0ec0*/  LDG.E R24, desc[UR6][R26.64+0x14] ;  /* 0x000014061a187981 */ /* 0x000ee4000c1e1900 */
[----:B------:R-:W0:Y:S01]  /*0ed0*/  F2I.F64.FLOOR R42, R38 ;  /* 0x00000026002a7311 */ /* 0x000e220000305100 */
[----:B------:R-:W-:Y:S01]  /*0ee0*/  UIADD3 UR5, UPT, UPT, UR9, -0x2, URZ ;  /* 0xfffffffe09057890 */ /* 0x000fe2000fffe0ff */
[----:B-1----:R-:W-:Y:S01]  /*0ef0*/  VIMNMX R12, PT, PT, R12, UR30, PT ;  /* 0x0000001e0c0c7c48 */ /* 0x002fe2000bfe0100 */
[----:B------:R-:W-:Y:S01]  /*0f00*/  IMAD R7, R10, UR11, R19 ;  /* 0x0000000b0a077c24 */ /* 0x000fe2000f8e0213 */
[----:B------:R-:W-:Y:S01]  /*0f10*/  UIADD3 UR30, UPT, UPT, UR8, -0x2, URZ ;  /* 0xfffffffe081e7890 */ /* 0x000fe2000fffe0ff */
[----:B------:R-:W3:Y:S02]  /*0f20*/  LDG.E R41, desc[UR6][R26.64+0x20] ;  /* 0x000020061a297981 */ /* 0x000ee4000c1e1900 */
[----:B0-----:R-:W-:Y:S01]  /*0f30*/  VIMNMX R6, PT, PT, R4, UR5, PT ;  /* 0x0000000504067c48 */ /* 0x001fe2000bfe0100 */
[----:B------:R-:W-:Y:S01]  /*0f40*/  IMAD R7, R7, UR10, R12 ;  /* 0x0000000a07077c24 */ /* 0x000fe2000f8e020c */
[----:B------:R-:W3:Y:S03]  /*0f50*/  LDG.E R4, desc[UR6][R26.64+0x10] ;  /* 0x000010061a047981 */ /* 0x000ee6000c1e1900 */
[----:B------:R-:W-:Y:S01]  /*0f60*/  IMAD R7, R7, UR9, R6 ;  /* 0x0000000907077c24 */ /* 0x000fe2000f8e0206 */
[----:B------:R-:W3:Y:S01]  /*0f70*/  LDG.E R40, desc[UR6][R26.64+0x28] ;  /* 0x000028061a287981 */ /* 0x000ee2000c1e1900 */
[----:B------:R-:W-:-:S05]  /*0f80*/  VIMNMX R42, PT, PT, R42, UR30, PT ;  /* 0x0000001e2a2a7c48 */ /* 0x000fca000bfe0100 */
[----:B------:R-:W-:-:S04]  /*0f90*/  IMAD R18, R7, UR8, R42 ;  /* 0x0000000807127c24 */ /* 0x000fc8000f8e022a */
[----:B------:R-:W-:-:S05]  /*0fa0*/  IMAD R43, R18, UR32, R43 ;  /* 0x00000020122b7c24 */ /* 0x000fca000f8e022b */
[----:B----4-:R-:W-:-:S05]  /*0fb0*/  IADD3 R37, PT, PT, R43, R36, RZ ;  /* 0x000000242b257210 */ /* 0x010fca0007ffe0ff */
[----:B------:R-:W-:-:S04]  /*0fc0*/  IMAD.WIDE R36, R37, 0x8, R20 ;  /* 0x0000000825247825 */ /* 0x000fc800078e0214 */
[----:B-----5:R-:W-:Y:S02]  /*0fd0*/  IMAD.IADD R9, R43, 0x1, R8 ;  /* 0x000000012b097824 */ /* 0x020fe400078e0208 */
[----:B------:R-:W4:Y:S02]  /*0fe0*/  LDG.E.64 R36, desc[UR6][R36.64] ;  /* 0x0000000624247981 */ /* 0x000f24000c1e1b00 */
[----:B------:R-:W-:-:S06]  /*0ff0*/  IMAD.WIDE R8, R9, 0x8, R20 ;  /* 0x0000000809087825 */ /* 0x000fcc00078e0214 */
[----:B------:R-:W5:Y:S01]  /*1000*/  LDG.E.64 R8, desc[UR6][R8.64] ;  /* 0x0000000608087981 */ /* 0x000f62000c1e1b00 */
[----:B------:R-:W0:Y:S01]  /*1010*/  I2F.F64 R18, R19 ;  /* 0x0000001300127312 */ /* 0x000e220000201c00 */
[C---:B--2---:R-:W-:Y:S01]  /*1020*/  IMAD.IADD R31, R43.reuse, 0x1, R34 ;  /* 0x000000012b1f7824 */ /* 0x044fe200078e0222 */
[----:B------:R-:W-:-:S03]  /*1030*/  IADD3 R7, PT, PT, R43, R30, RZ ;  /* 0x0000001e2b077210 */ /* 0x000fc60007ffe0ff */
[----:B------:R-:W-:-:S03]  /*1040*/  IMAD.WIDE R30, R31, 0x8, R20 ;  /* 0x000000081f1e7825 */ /* 0x000fc600078e0214 */
[----:B------:R-:W1:Y:S01]  /*1050*/  I2F.F64 R10, R10 ;  /* 0x0000000a000a7312 */ /* 0x000e620000201c00 */
[C---:B------:R-:W-:Y:S01]  /*1060*/  IADD3 R15, PT, PT, R43.reuse, R14, RZ ;  /* 0x0000000e2b0f7210 */ /* 0x040fe20007ffe0ff */
[C---:B------:R-:W-:Y:S01]  /*1070*/  IMAD.IADD R25, R43.reuse, 0x1, R32 ;  /* 0x000000012b197824 */ /* 0x040fe200078e0220 */
[----:B------:R-:W2:Y:S01]  /*1080*/  LDG.E.64 R30, desc[UR6][R30.64] ;  /* 0x000000061e1e7981 */ /* 0x000ea2000c1e1b00 */
[----:B---3--:R-:W-:Y:S02]  /*1090*/  IADD3 R33, PT, PT, R43, R24, RZ ;  /* 0x000000182b217210 */ /* 0x008fe40007ffe0ff */
[--C-:B------:R-:W-:Y:S02]  /*10a0*/  IMAD.WIDE R14, R15, 0x8, R20.reuse ;  /* 0x000000080f0e7825 */ /* 0x100fe400078e0214 */
[----:B------:R-:W3:Y:S01]  /*10b0*/  I2F.F64 R12, R12 ;  /* 0x0000000c000c7312 */ /* 0x000ee20000201c00 */
[----:B0-----:R-:W-:Y:S01]  /*10c0*/  DADD R22, -R18, R22 ;  /* 0x0000000012167229 */ /* 0x001fe20000000116 */
[----:B------:R-:W-:-:S02]  /*10d0*/  IMAD.WIDE R24, R25, 0x8, R20 ;  /* 0x0000000819187825 */ /* 0x000fc400078e0214 */
[----:B------:R-:W2:Y:S02]  /*10e0*/  LDG.E.64 R14, desc[UR6][R14.64] ;  /* 0x000000060e0e7981 */ /* 0x000ea4000c1e1b00 */
[--C-:B------:R-:W-:Y:S02]  /*10f0*/  IMAD.WIDE R18, R7, 0x8, R20.reuse ;  /* 0x0000000807127825 */ /* 0x100fe400078e0214 */
[----:B------:R-:W2:Y:S01]  /*1100*/  LDG.E R7, desc[UR6][R26.64+0x24] ;  /* 0x000024061a077981 */ /* 0x000ea2000c1e1900 */
[----:B-1----:R-:W-:Y:S01]  /*1110*/  DADD R28, -R10, R28 ;  /* 0x000000000a1c7229 */ /* 0x002fe2000000011c */
[----:B------:R-:W-:Y:S02]  /*1120*/  IMAD.WIDE R10, R33, 0x8, R20 ;  /* 0x00000008210a7825 */ /* 0x000fe400078e0214 */
[----:B------:R-:W2:Y:S02]  /*1130*/  LDG.E.64 R24, desc[UR6][R24.64] ;  /* 0x0000000618187981 */ /* 0x000ea4000c1e1b00 */
[----:B------:R-:W-:-:S02]  /*1140*/  IMAD.IADD R33, R43, 0x1, R4 ;  /* 0x000000012b217824 */ /* 0x000fc400078e0204 */
[----:B------:R-:W2:Y:S01]  /*1150*/  LDG.E.64 R18, desc[UR6][R18.64] ;  /* 0x0000000612127981 */ /* 0x000ea2000c1e1b00 */
[----:B---3--:R-:W-:-:S03]  /*1160*/  DADD R16, -R12, R16 ;  /* 0x000000000c107229 */ /* 0x008fc60000000110 */
[----:B------:R-:W3:Y:S01]  /*1170*/  LDG.E.64 R10, desc[UR6][R10.64] ;  /* 0x000000060a0a7981 */ /* 0x000ee2000c1e1b00 */
[----:B------:R0:W-:Y:S01]  /*1180*/  I2F.F64 R12, R6 ;  /* 0x00000006000c7312 */ /* 0x0001e20000201c00 */
[----:B------:R-:W-:Y:S02]  /*1190*/  IMAD.WIDE R32, R33, 0x8, R20 ;  /* 0x0000000821207825 */ /* 0x000fe400078e0214 */
[----:B------:R-:W3:Y:S04]  /*11a0*/  LDG.E R4, desc[UR6][R26.64+0x3c] ;  /* 0x00003c061a047981 */ /* 0x000ee8000c1e1900 */
[----:B------:R-:W3:Y:S04]  /*11b0*/  LDG.E.64 R32, desc[UR6][R32.64] ;  /* 0x0000000620207981 */ /* 0x000ee8000c1e1b00 */
[----:B0-----:R-:W3:Y:S01]  /*11c0*/  LDG.E R6, desc[UR6][R26.64+0x2c] ;  /* 0x00002c061a067981 */ /* 0x001ee2000c1e1900 */
[----:B------:R0:W1:Y:S03]  /*11d0*/  I2F.F64 R34, R42 ;  /* 0x0000002a00227312 */ /* 0x0000660000201c00 */
[----:B0-----:R-:W3:Y:S01]  /*11e0*/  LDG.E R42, desc[UR6][R26.64+0x30] ;  /* 0x000030061a2a7981 */ /* 0x001ee2000c1e1900 */
[----:B-1----:R-:W-:-:S02]  /*11f0*/  DADD R34, -R34, R38 ;  /* 0x0000000022227229 */ /* 0x002fc40000000126 */
[C---:B------:R-:W-:Y:S02]  /*1200*/  DADD R38, -R28.reuse, 1 ;  /* 0x3ff000001c267429 */ /* 0x040fe40000000100 */
[----:B----4-:R-:W-:-:S08]  /*1210*/  DMUL R36, R28, R36 ;  /* 0x000000241c247228 */ /* 0x010fd00000000000 */
[----:B-----5:R-:W-:Y:S02]  /*1220*/  DFMA R8, R38, R8, R36 ;  /* 0x000000082608722b */ /* 0x020fe40000000024 */
[----:B------:R-:W4:Y:S01]  /*1230*/  LDG.E R36, desc[UR6][R26.64+0x38] ;  /* 0x000038061a247981 */ /* 0x000f22000c1e1900 */
[C---:B--2---:R-:W-:Y:S02]  /*1240*/  DMUL R30, R28.reuse, R30 ;  /* 0x0000001e1c1e7228 */ /* 0x044fe40000000000 */
[----:B------:R-:W-:Y:S01]  /*1250*/  DMUL R14, R28, R14 ;  /* 0x0000000e1c0e7228 */ /* 0x000fe20000000000 */
[----:B------:R-:W-:-:S05]  /*1260*/  IADD3 R7, PT, PT, R43, R7, RZ ;  /* 0x000000072b077210 */ /* 0x000fca0007ffe0ff */
[----:B------:R-:W-:Y:S02]  /*1270*/  DFMA R24, R38, R24, R30 ;  /* 0x000000182618722b */ /* 0x000fe4000000001e */
[----:B------:R-:W-:Y:S01]  /*1280*/  DMUL R30, R22, R8 ;  /* 0x00000008161e7228 */ /* 0x000fe20000000000 */
[----:B------:R-:W-:Y:S01]  /*1290*/  IMAD.WIDE R8, R7, 0x8, R20 ;  /* 0x0000000807087825 */ /* 0x000fe200078e0214 */
[----:B------:R-:W-:Y:S02]  /*12a0*/  DFMA R14, R38, R18, R14 ;  /* 0x00000012260e722b */ /* 0x000fe4000000000e */
[----:B---3--:R-:W-:Y:S01]  /*12b0*/  DMUL R10, R28, R10 ;  /* 0x0000000a1c0a7228 */ /* 0x008fe20000000000 */
[C---:B------:R-:W-:Y:S01]  /*12c0*/  IMAD.IADD R7, R43.reuse, 0x1, R41 ;  /* 0x000000012b077824 */ /* 0x040fe200078e0229 */
[C---:B------:R-:W-:Y:S01]  /*12d0*/  DADD R18, -R22.reuse, 1 ;  /* 0x3ff0000016127429 */ /* 0x040fe20000000100 */
[----:B------:R-:W2:Y:S01]  /*12e0*/  LDG.E.64 R8, desc[UR6][R8.64] ;  /* 0x0000000608087981 */ /* 0x000ea2000c1e1b00 */
[----:B------:R-:W-:Y:S01]  /*12f0*/  DMUL R24, R22, R24 ;  /* 0x0000001816187228 */ /* 0x000fe20000000000 */
[----:B------:R-:W-:Y:S01]  /*1300*/  IADD3 R37, PT, PT, R43, R6, RZ ;  /* 0x000000062b257210 */ /* 0x000fe20007ffe0ff */
[----:B------:R-:W-:-:S02]  /*1310*/  IMAD.WIDE R6, R7, 0x8, R20 ;  /* 0x0000000807067825 */ /* 0x000fc400078e0214 */
[----:B------:R-:W-:Y:S02]  /*1320*/  DFMA R32, R38, R32, R10 ;  /* 0x000000202620722b */ /* 0x000fe4000000000a */
[C---:B------:R-:W-:Y:S01]  /*1330*/  DFMA R14, R18.reuse, R14, R30 ;  /* 0x0000000e120e722b */ /* 0x040fe2000000001e */
[----:B------:R-:W-:Y:S01]  /*1340*/  IMAD.WIDE R10, R37, 0x8, R20 ;  /* 0x00000008250a7825 */ /* 0x000fe200078e0214 */
[----:B------:R-:W3:Y:S04]  /*1350*/  LDG.E R30, desc[UR6][R26.64+0x34] ;  /* 0x000034061a1e7981 */ /* 0x000ee8000c1e1900 */
[----:B------:R-:W5:Y:S01]  /*1360*/  LDG.E.64 R6, desc[UR6][R6.64] ;  /* 0x0000000606067981 */ /* 0x000f62000c1e1b00 */
[----:B------:R-:W-:Y:S01]  /*1370*/  IMAD.IADD R31, R43, 0x1, R40 ;  /* 0x000000012b1f7824 */ /* 0x000fe200078e0228 */
[----:B------:R-:W-:-:S02]  /*1380*/  DFMA R24, R18, R32, R24 ;  /* 0x000000201218722b */ /* 0x000fc40000000018 */
[----:B------:R-:W3:Y:S01]  /*1390*/  LDG.E.64 R10, desc[UR6][R10.64] ;  /* 0x000000060a0a7981 */ /* 0x000ee2000c1e1b00 */
[--C-:B------:R-:W-:Y:S01]  /*13a0*/  IMAD.WIDE R32, R31, 0x8, R20.reuse ;  /* 0x000000081f207825 */ /* 0x100fe200078e0214 */
[----:B------:R-:W-:Y:S02]  /*13b0*/  IADD3 R41, PT, PT, R43, R4, RZ ;  /* 0x000000042b297210 */ /* 0x000fe40007ffe0ff */
[----:B------:R-:W3:Y:S04]  /*13c0*/  LDG.E R4, desc[UR6][R26.64+0x4c] ;  /* 0x00004c061a047981 */ /* 0x000ee8000c1e1900 */
[----:B------:R-:W3:Y:S01]  /*13d0*/  LDG.E.64 R32, desc[UR6][R32.64] ;  /* 0x0000000620207981 */ /* 0x000ee2000c1e1b00 */
[----:B------:R-:W-:-:S06]  /*13e0*/  IMAD.WIDE R40, R41, 0x8, R20 ;  /* 0x0000000829287825 */ /* 0x000fcc00078e0214 */
[----:B------:R-:W3:Y:S01]  /*13f0*/  LDG.E.64 R40, desc[UR6][R40.64] ;  /* 0x0000000628287981 */ /* 0x000ee2000c1e1b00 */
[----:B----4-:R-:W-:-:S04]  /*1400*/  IMAD.IADD R37, R43, 0x1, R36 ;  /* 0x000000012b257824 */ /* 0x010fc800078e0224 */
[----:B------:R-:W-:-:S06]  /*1410*/  IMAD.WIDE R36, R37, 0x8, R20 ;  /* 0x0000000825247825 */ /* 0x000fcc00078e0214 */
[----:B------:R-:W4:Y:S01]  /*1420*/  LDG.E.64 R36, desc[UR6][R36.64] ;  /* 0x0000000624247981 */ /* 0x000f22000c1e1b00 */
[----:B------:R-:W-:-:S03]  /*1430*/  IMAD.IADD R31, R43, 0x1, R42 ;  /* 0x000000012b1f7824 */ /* 0x000fc600078e022a */
[----:B------:R-:W4:Y:S01]  /*1440*/  LDG.E R42, desc[UR6][R26.64+0x44] ;  /* 0x000044061a2a7981 */ /* 0x000f22000c1e1900 */
[----:B--2---:R-:W-:-:S08]  /*1450*/  DMUL R8, R28, R8 ;  /* 0x000000081c087228 */ /* 0x004fd00000000000 */
[----:B-----5:R-:W-:Y:S01]  /*1460*/  DFMA R6, R38, R6, R8 ;  /* 0x000000062606722b */ /* 0x020fe20000000008 */
[----:B---3--:R-:W-:Y:S01]  /*1470*/  IADD3 R9, PT, PT, R43, R30, RZ ;  /* 0x0000001e2b097210 */ /* 0x008fe20007ffe0ff */
[----:B------:R-:W-:Y:S01]  /*1480*/  DMUL R10, R28, R10 ;  /* 0x0000000a1c0a7228 */ /* 0x000fe20000000000 */
[----:B------:R-:W2:Y:S03]  /*1490*/  LDG.E R30, desc[UR6][R26.64+0x48] ;  /* 0x000048061a1e7981 */ /* 0x000ea6000c1e1900 */
[----:B------:R-:W-:-:S04]  /*14a0*/  IMAD.WIDE R8, R9, 0x8, R20 ;  /* 0x0000000809087825 */ /* 0x000fc800078e0214 */
[----:B------:R-:W-:Y:S02]  /*14b0*/  DFMA R32, R38, R32, R10 ;  /* 0x000000202620722b */ /* 0x000fe4000000000a */
[----:B------:R-:W3:Y:S01]  /*14c0*/  LDG.E.64 R8, desc[UR6][R8.64] ;  /* 0x0000000608087981 */ /* 0x000ee2000c1e1b00 */
[----:B------:R-:W-:-:S06]  /*14d0*/  IMAD.WIDE R10, R31, 0x8, R20 ;  /* 0x000000081f0a7825 */ /* 0x000fcc00078e0214 */
[----:B------:R-:W5:Y:S01]  /*14e0*/  LDG.E.64 R10, desc[UR6][R10.64] ;  /* 0x000000060a0a7981 */ /* 0x000f62000c1e1b00 */
[----:B------:R-:W-:-:S08]  /*14f0*/  DMUL R40, R28, R40 ;  /* 0x000000281c287228 */ /* 0x000fd00000000000 */
[----:B----4-:R-:W-:Y:S02]  /*1500*/  DFMA R36, R38, R36, R40 ;  /* 0x000000242624722b */ /* 0x010fe40000000028 */
[----:B------:R-:W4:Y:S01]  /*1510*/  LDG.E R40, desc[UR6][R26.64+0x40] ;  /* 0x000040061a287981 */ /* 0x000f22000c1e1900 */
[----:B------:R-:W-:Y:S01]  /*1520*/  DMUL R32, R22, R32 ;  /* 0x0000002016207228 */ /* 0x000fe20000000000 */
[----:B------:R-:W-:Y:S01]  /*1530*/  IADD3 R31, PT, PT, R43, R4, RZ ;  /* 0x000000042b1f7210 */ /* 0x000fe20007ffe0ff */
[----:B------:R-:W-:Y:S01]  /*1540*/  DADD R12, -R12, R44 ;  /* 0x000000000c0c7229 */ /* 0x000fe2000000012c */
[----:B------:R-:W4:Y:S02]  /*1550*/  LDG.E R4, desc[UR6][R26.64+0x54] ;  /* 0x000054061a047981 */ /* 0x000f24000c1e1900 */
[----:B------:R-:W-:Y:S02]  /*1560*/  DMUL R36, R22, R36 ;  /* 0x0000002416247228 */ /* 0x000fe40000000000 */
[----:B------:R-:W-:-:S02]  /*1570*/  DMUL R24, R16, R24 ;  /* 0x0000001810187228 */ /* 0x000fc40000000000 */
[----:B------:R-:W-:Y:S01]  /*1580*/  DFMA R6, R18, R6, R32 ;  /* 0x000000061206722b */ /* 0x000fe20000000020 */
[C---:B------:R-:W-:Y:S02]  /*1590*/  IADD3 R33, PT, PT, R43.reuse, R42, RZ ;  /* 0x0000002a2b217210 */ /* 0x040fe40007ffe0ff */
[----:B------:R-:W4:Y:S01]  /*15a0*/  LDG.E R42, desc[UR6][R26.64+0x5c] ;  /* 0x00005c061a2a7981 */ /* 0x000f22000c1e1900 */
[----:B---3--:R-:W-:Y:S01]  /*15b0*/  DMUL R8, R28, R8 ;  /* 0x000000081c087228 */ /* 0x008fe20000000000 */
[----:B--2---:R-:W-:-:S07]  /*15c0*/  IMAD.IADD R45, R43, 0x1, R30 ;  /* 0x000000012b2d7824 */ /* 0x004fce00078e021e */
[----:B-----5:R-:W-:Y:S01]  /*15d0*/  DFMA R8, R38, R10, R8 ;  /* 0x0000000a2608722b */ /* 0x020fe20000000008 */
[----:B------:R-:W-:Y:S01]  /*15e0*/  IMAD.WIDE R10, R31, 0x8, R20 ;  /* 0x000000081f0a7825 */ /* 0x000fe200078e0214 */
[----:B------:R-:W-:-:S05]  /*15f0*/  DADD R30, -R16, 1 ;  /* 0x3ff00000101e7429 */ /* 0x000fca0000000100 */
[----:B------:R-:W2:Y:S01]  /*1600*/  LDG.E.64 R10, desc[UR6][R10.64] ;  /* 0x000000060a0a7981 */ /* 0x000ea2000c1e1b00 */
[----:B------:R-:W-:Y:S01]  /*1610*/  DFMA R36, R18, R8, R36 ;  /* 0x000000081224722b */ /* 0x000fe20000000024 */
[----:B------:R-:W-:-:S04]  /*1620*/  IMAD.WIDE R44, R45, 0x8, R20 ;  /* 0x000000082d2c7825 */ /* 0x000fc800078e0214 */
[----:B------:R-:W-:Y:S01]  /*1630*/  IMAD.WIDE R8, R33, 0x8, R20 ;  /* 0x0000000821087825 */ /* 0x000fe200078e0214 */
[----:B------:R-:W-:Y:S01]  /*1640*/  DFMA R14, R30, R14, R24 ;  /* 0x0000000e1e0e722b */ /* 0x000fe20000000018 */
[----:B------:R0:W3:Y:S04]  /*1650*/  LDG.E.64 R24, desc[UR6][R44.64] ;  /* 0x000000062c187981 */ /* 0x0000e8000c1e1b00 */
[----:B------:R-:W5:Y:S01]  /*1660*/  LDG.E.64 R8, desc[UR6][R8.64] ;  /* 0x0000000608087981 */ /* 0x000f62000c1e1b00 */
[----:B------:R-:W-:-:S08]  /*1670*/  DMUL R36, R16, R36 ;  /* 0x0000002410247228 */ /* 0x000fd00000000000 */
[----:B------:R-:W-:Y:S02]  /*1680*/  DFMA R6, R30, R6, R36 ;  /* 0x000000061e06722b */ /* 0x000fe40000000024 */
[----:B------:R-:W5:Y:S01]  /*1690*/  LDG.E R36, desc[UR6][R26.64+0x58] ;  /* 0x000058061a247981 */ /* 0x000f62000c1e1900 */
[----:B----4-:R-:W-:-:S03]  /*16a0*/  IMAD.IADD R33, R43, 0x1, R40 ;  /* 0x000000012b217824 */ /* 0x010fc600078e0228 */
[----:B------:R-:W4:Y:S01]  /*16b0*/  LDG.E R40, desc[UR6][R26.64+0x50] ;  /* 0x000050061a287981 */ /* 0x000f22000c1e1900 */
[----:B------:R-:W-:-:S06]  /*16c0*/  IMAD.WIDE R32, R33, 0x8, R20 ;  /* 0x0000000821207825 */ /* 0x000fcc00078e0214 */
[----:B------:R-:W4:Y:S01]  /*16d0*/  LDG.E.64 R32, desc[UR6][R32.64] ;  /* 0x0000000620207981 */ /* 0x000f22000c1e1b00 */
[C---:B------:R-:W-:Y:S02]  /*16e0*/  IADD3 R37, PT, PT, R43.reuse, R4, RZ ;  /* 0x000000042b257210 */ /* 0x040fe40007ffe0ff */
[----:B0-----:R-:W-:Y:S01]  /*16f0*/  IADD3 R45, PT, PT, R43, R42, RZ ;  /* 0x0000002a2b2d7210 */ /* 0x001fe20007ffe0ff */
[----:B------:R-:W4:Y:S04]  /*1700*/  LDG.E R4, desc[UR6][R26.64+0x6c] ;  /* 0x00006c061a047981 */ /* 0x000f28000c1e1900 */
[----:B------:R-:W-:Y:S01]  /*1710*/  IMAD.WIDE R44, R45, 0x8, R20 ;  /* 0x000000082d2c7825 */ /* 0x000fe200078e0214 */
[----:B------:R-:W4:Y:S01]  /*1720*/  LDG.E R42, desc[UR6][R26.64+0x84] ;  /* 0x000084061a2a7981 */ /* 0x000f22000c1e1900 */
[----:B--2---:R-:W-:-:S08]  /*1730*/  DMUL R10, R28, R10 ;  /* 0x0000000a1c0a7228 */ /* 0x004fd00000000000 */
[----:B---3--:R-:W-:Y:S02]  /*1740*/  DFMA R10, R38, R24, R10 ;  /* 0x00000018260a722b */ /* 0x008fe4000000000a */
[----:B-----5:R-:W-:Y:S01]  /*1750*/  DMUL R24, R28, R8 ;  /* 0x000000081c187228 */ /* 0x020fe20000000000 */
[----:B------:R-:W-:-:S05]  /*1760*/  IMAD.WIDE R8, R37, 0x8, R20 ;  /* 0x0000000825087825 */ /* 0x000fca00078e0214 */
[----:B------:R-:W-:Y:S01]  /*1770*/  DMUL R10, R22, R10 ;  /* 0x0000000a160a7228 */ /* 0x000fe20000000000 */
[----:B------:R-:W2:Y:S01]  /*1780*/  LDG.E.64 R8, desc[UR6][R8.64] ;  /* 0x0000000608087981 */ /* 0x000ea2000c1e1b00 */
[----:B----4-:R-:W-:-:S03]  /*1790*/  IMAD.IADD R37, R43, 0x1, R40 ;  /* 0x000000012b257824 */ /* 0x010fc600078e0228 */
[----:B------:R-:W3:Y:S01]  /*17a0*/  LDG.E R40, desc[UR6][R26.64+0x68] ;  /* 0x000068061a287981 */ /* 0x000ee2000c1e1900 */
[----:B------:R-:W-:Y:S01]  /*17b0*/  DFMA R32, R38, R32, R24 ;  /* 0x000000202620722b */ /* 0x000fe20000000018 */
[----:B------:R-:W-:-:S04]  /*17c0*/  IMAD.WIDE R24, R37, 0x8, R20 ;  /* 0x0000000825187825 */ /* 0x000fc800078e0214 */
[----:B------:R-:W-:-:S03]  /*17d0*/  IMAD.IADD R37, R43, 0x1, R36 ;  /* 0x000000012b257824 */ /* 0x000fc600078e0224 */
[----:B------:R-:W-:Y:S01]  /*17e0*/  DFMA R10, R18, R32, R10 ;  /* 0x00000020120a722b */ /* 0x000fe2000000000a */
[----:B------:R-:W4:Y:S01]  /*17f0*/  LDG.E.64 R24, desc[UR6][R24.64] ;  /* 0x0000000618187981 */ /* 0x000f22000c1e1b00 */
[----:B------:R-:W-:-:S03]  /*1800*/  IMAD.WIDE R36, R37, 0x8, R20 ;  /* 0x0000000825247825 */ /* 0x000fc600078e0214 */
[----:B------:R-:W5:Y:S04]  /*1810*/  LDG.E.64 R32, desc[UR6][R44.64] ;  /* 0x000000062c207981 */ /* 0x000f68000c1e1b00 */
[----:B------:R-:W5:Y:S01]  /*1820*/  LDG.E.64 R36, desc[UR6][R36.64] ;  /* 0x0000000624247981 */ /* 0x000f62000c1e1b00 */
[----:B--2---:R-:W-:Y:S01]  /*1830*/  DMUL R8, R28, R8 ;  /* 0x000000081c087228 */ /* 0x004fe20000000000 */
[----:B---3--:R-:W-:-:S07]  /*1840*/  IMAD.IADD R41, R43, 0x1, R40 ;  /* 0x000000012b297824 */ /* 0x008fce00078e0228 */
[----:B----4-:R-:W-:Y:S02]  /*1850*/  DFMA R24, R38, R24, R8 ;  /* 0x000000182618722b */ /* 0x010fe40000000008 */
[----:B------:R-:W2:Y:S01]  /*1860*/  LDG.E R8, desc[UR6][R26.64+0x64] ;  /* 0x000064061a087981 */ /* 0x000ea2000c1e1900 */
[----:B-----5:R-:W-:Y:S01]  /*1870*/  DMUL R32, R28, R32 ;  /* 0x000000201c207228 */ /* 0x020fe20000000000 */
[----:B------:R-:W-:Y:S02]  /*1880*/  IADD3 R9, PT, PT, R43, R4, RZ ;  /* 0x000000042b097210 */ /* 0x000fe40007ffe0ff */
[----:B------:R-:W3:Y:S05]  /*1890*/  LDG.E R4, desc[UR6][R26.64+0x60] ;  /* 0x000060061a047981 */ /* 0x000eea000c1e1900 */
[----:B------:R-:W-:Y:S01]  /*18a0*/  DFMA R32, R38, R36, R32 ;  /* 0x000000242620722b */ /* 0x000fe20000000020 */
[----:B------:R-:W-:-:S04]  /*18b0*/  IMAD.WIDE R36, R9, 0x8, R20 ;  /* 0x0000000809247825 */ /* 0x000fc800078e0214 */
[----:B------:R-:W-:Y:S02]  /*18c0*/  IMAD.WIDE R40, R41, 0x8, R20 ;  /* 0x0000000829287825 */ /* 0x000fe400078e0214 */
[----:B------:R-:W4:Y:S04]  /*18d0*/  LDG.E.64 R36, desc[UR6][R36.64] ;  /* 0x0000000624247981 */ /* 0x000f28000c1e1b00 */
[----:B------:R-:W5:Y:S01]  /*18e0*/  LDG.E.64 R40, desc[UR6][R40.64] ;  /* 0x0000000628287981 */ /* 0x000f62000c1e1b00 */
[----:B------:R-:W-:-:S08]  /*18f0*/  DMUL R32, R22, R32 ;  /* 0x0000002016207228 */ /* 0x000fd00000000000 */
[----:B------:R-:W-:Y:S01]  /*1900*/  DFMA R24, R18, R24, R32 ;  /* 0x000000181218722b */ /* 0x000fe20000000020 */
[----:B--2---:R-:W-:-:S05]  /*1910*/  IADD3 R45, PT, PT, R43, R8, RZ ;  /* 0x000000082b2d7210 */ /* 0x004fca0007ffe0ff */
[----:B------:R-:W-:-:S04]  /*1920*/  IMAD.WIDE R44, R45, 0x8, R20 ;  /* 0x000000082d2c7825 */ /* 0x000fc800078e0214 */
[----:B---3--:R-:W-:Y:S01]  /*1930*/  IMAD.IADD R33, R43, 0x1, R4 ;  /* 0x000000012b217824 */ /* 0x008fe200078e0204 */
[----:B------:R-:W2:Y:S03]  /*1940*/  LDG.E.64 R8, desc[UR6][R44.64] ;  /* 0x000000062c087981 */ /* 0x000ea6000c1e1b00 */
[----:B------:R-:W-:Y:S01]  /*1950*/  IMAD.WIDE R32, R33, 0x8, R20 ;  /* 0x0000000821207825 */ /* 0x000fe200078e0214 */
[----:B------:R-:W3:Y:S01]  /*1960*/  LDG.E R4, desc[UR6][R26.64+0x74] ;  /* 0x000074061a047981 */ /* 0x000ee2000c1e1900 */
[----:B----4-:R-:W-:-:S04]  /*1970*/  DMUL R36, R28, R36 ;  /* 0x000000241c247228 */ /* 0x010fc80000000000 */
[----:B------:R-:W4:Y:S04]  /*1980*/  LDG.E.64 R32, desc[UR6][R32.64] ;  /* 0x0000000620207981 */ /* 0x000f28000c1e1b00 */
[----:B-----5:R-:W-:Y:S01]  /*1990*/  DFMA R36, R38, R40, R36 ;  /* 0x000000282624722b */ /* 0x020fe20000000024 */
[----:B------:R-:W5:Y:S07]  /*19a0*/  LDG.E R40, desc[UR6][R26.64+0x70] ;  /* 0x000070061a287981 */ /* 0x000f6e000c1e1900 */
[----:B------:R-:W-:-:S02]  /*19b0*/  DMUL R36, R22, R36 ;  /* 0x0000002416247228 */ /* 0x000fc40000000000 */
[----:B--2---:R-:W-:Y:S01]  /*19c0*/  DMUL R8, R28, R8 ;  /* 0x000000081c087228 */ /* 0x004fe20000000000 */
[----:B---3--:R-:W-:Y:S02]  /*19d0*/  IADD3 R41, PT, PT, R43, R4, RZ ;  /* 0x000000042b297210 */ /* 0x008fe40007ffe0ff */
[----:B------:R-:W2:Y:S05]  /*19e0*/  LDG.E R4, desc[UR6][R26.64+0x78] ;  /* 0x000078061a047981 */ /* 0x000eaa000c1e1900 */
[----:B----4-:R-:W-:Y:S01]  /*19f0*/  DFMA R8, R38, R32, R8 ;  /* 0x000000202608722b */ /* 0x010fe20000000008 */
[----:B------:R-:W-:-:S05]  /*1a00*/  IMAD.WIDE R44, R41, 0x8, R20 ;  /* 0x00000008292c7825 */ /* 0x000fca00078e0214 */
[----:B------:R-:W3:Y:S01]  /*1a10*/  LDG.E.64 R32, desc[UR6][R44.64] ;  /* 0x000000062c207981 */ /* 0x000ee2000c1e1b00 */
[----:B-----5:R-:W-:Y:S01]  /*1a20*/  IADD3 R41, PT, PT, R43, R40, RZ ;  /* 0x000000282b297210 */ /* 0x020fe20007ffe0ff */
[----:B------:R-:W-:Y:S02]  /*1a30*/  DFMA R8, R18, R8, R36 ;  /* 0x000000081208722b */ /* 0x000fe40000000024 */
[----:B------:R-:W4:Y:S02]  /*1a40*/  LDG.E R40, desc[UR6][R26.64+0x7c] ;  /* 0x00007c061a287981 */ /* 0x000f24000c1e1900 */
[----:B------:R-:W-:-:S06]  /*1a50*/  IMAD.WIDE R36, R41, 0x8, R20 ;  /* 0x0000000829247825 */ /* 0x000fcc00078e0214 */
[----:B------:R-:W5:Y:S01]  /*1a60*/  LDG.E.64 R36, desc[UR6][R36.64] ;  /* 0x0000000624247981 */ /* 0x000f62000c1e1b00 */
[----:B---3--:R-:W-:Y:S01]  /*1a70*/  DMUL R32, R28, R32 ;  /* 0x000000201c207228 */ /* 0x008fe20000000000 */
[----:B----4-:R-:W-:-:S04]  /*1a80*/  IMAD.IADD R41, R43, 0x1, R40 ;  /* 0x000000012b297824 */ /* 0x010fc800078e0228 */
[----:B------:R-:W-:Y:S01]  /*1a90*/  IMAD.WIDE R44, R41, 0x8, R20 ;  /* 0x00000008292c7825 */ /* 0x000fe200078e0214 */
[----:B--2---:R-:W-:Y:S02]  /*1aa0*/  IADD3 R41, PT, PT, R43, R4, RZ ;  /* 0x000000042b297210 */ /* 0x004fe40007ffe0ff */
[----:B------:R-:W2:Y:S01]  /*1ab0*/  LDG.E R4, desc[UR6][R26.64+0x80] ;  /* 0x000080061a047981 */ /* 0x000ea2000c1e1900 */
[----:B-----5:R-:W-:-:S03]  /*1ac0*/  DFMA R32, R38, R36, R32 ;  /* 0x000000242620722b */ /* 0x020fc60000000020 */
[----:B------:R-:W3:Y:S01]  /*1ad0*/  LDG.E.64 R36, desc[UR6][R44.64] ;  /* 0x000000062c247981 */ /* 0x000ee2000c1e1b00 */
[----:B------:R-:W-:-:S06]  /*1ae0*/  IMAD.WIDE R40, R41, 0x8, R20 ;  /* 0x0000000829287825 */ /* 0x000fcc00078e0214 */
[----:B------:R-:W4:Y:S01]  /*1af0*/  LDG.E.64 R40, desc[UR6][R40.64] ;  /* 0x0000000628287981 */ /* 0x000f22000c1e1b00 */
[----:B---3--:R-:W-:-:S08]  /*1b00*/  DMUL R36, R28, R36 ;  /* 0x000000241c247228 */ /* 0x008fd00000000000 */
[----:B----4-:R-:W-:Y:S01]  /*1b10*/  DFMA R36, R38, R40, R36 ;  /* 0x000000282624722b */ /* 0x010fe20000000024 */
[----:B------:R-:W3:Y:S07]  /*1b20*/  LDG.E R40, desc[UR6][R26.64+0x8c] ;  /* 0x00008c061a287981 */ /* 0x000eee000c1e1900 */
[----:B------:R-:W-:-:S08]  /*1b30*/  DMUL R36, R22, R36 ;  /* 0x0000002416247228 */ /* 0x000fd00000000000 */
[----:B------:R-:W-:Y:S02]  /*1b40*/  DFMA R32, R18, R32, R36 ;  /* 0x000000201220722b */ /* 0x000fe40000000024 */
[----:B------:R-:W4:Y:S01]  /*1b50*/  LDG.E R36, desc[UR6][R26.64+0x88] ;  /* 0x000088061a247981 */ /* 0x000f22000c1e1900 */
[----:B------:R-:W-:-:S05]  /*1b60*/  DMUL R24, R16, R24 ;  /* 0x0000001810187228 */ /* 0x000fca0000000000 */
[----:B------:R-:W-:Y:S01]  /*1b70*/  DMUL R32, R16, R32 ;  /* 0x0000002010207228 */ /* 0x000fe20000000000 */
[----:B------:R-:W-:Y:S02]  /*1b80*/  IADD3 R37, PT, PT, R43, R42, RZ ;  /* 0x0000002a2b257210 */ /* 0x000fe40007ffe0ff */
[----:B------:R-:W-:Y:S01]  /*1b90*/  DFMA R10, R30, R10, R24 ;  /* 0x0000000a1e0a722b */ /* 0x000fe20000000018 */
[----:B------:R-:W5:Y:S01]  /*1ba0*/  LDG.E R42, desc[UR6][R26.64+0x94] ;  /* 0x000094061a2a7981 */ /* 0x000f62000c1e1900 */
[----:B------:R-:W-:-:S03]  /*1bb0*/  DMUL R24, R12, R6 ;  /* 0x000000060c187228 */ /* 0x000fc60000000000 */
[----:B------:R-:W-:Y:S02]  /*1bc0*/  DFMA R32, R30, R8, R32 ;  /* 0x000000081e20722b */ /* 0x000fe40000000020 */
[----:B------:R-:W-:Y:S01]  /*1bd0*/  DADD R8, -R12, 1 ;  /* 0x3ff000000c087429 */ /* 0x000fe20000000100 */
[----:B------:R-:W-:-:S04]  /*1be0*/  IMAD.WIDE R6, R37, 0x8, R20 ;  /* 0x0000000825067825 */ /* 0x000fc800078e0214 */
[----:B--2---:R-:W-:Y:S02]  /*1bf0*/  IMAD.IADD R37, R43, 0x1, R4 ;  /* 0x000000012b257824 */ /* 0x004fe400078e0204 */
[----:B------:R-:W2:Y:S01]  /*1c00*/  LDG.E.64 R6, desc[UR6][R6.64] ;  /* 0x0000000606067981 */ /* 0x000ea2000c1e1b00 */
[----:B------:R-:W-:Y:S01]  /*1c10*/  DFMA R14, R8, R14, R24 ;  /* 0x0000000e080e722b */ /* 0x000fe20000000018 */
[----:B------:R-:W-:Y:S02]  /*1c20*/  IMAD.WIDE R24, R37, 0x8, R20 ;  /* 0x0000000825187825 */ /* 0x000fe400078e0214 */
[----:B------:R-:W5:Y:S04]  /*1c30*/  LDG.E R4, desc[UR6][R26.64+0x9c] ;  /* 0x00009c061a047981 */ /* 0x000f68000c1e1900 */
[----:B------:R-:W5:Y:S01]  /*1c40*/  LDG.E.64 R24, desc[UR6][R24.64] ;  /* 0x0000000618187981 */ /* 0x000f62000c1e1b00 */
[----:B---3--:R-:W-:Y:S01]  /*1c50*/  IADD3 R45, PT, PT, R43, R40, RZ ;  /* 0x000000282b2d7210 */ /* 0x008fe20007ffe0ff */
[----:B------:R-:W-:-:S04]  /*1c60*/  DMUL R40, R12, R32 ;  /* 0x000000200c287228 */ /* 0x000fc80000000000 */
[----:B------:R-:W-:-:S05]  /*1c70*/  IMAD.WIDE R44, R45, 0x8, R20 ;  /* 0x000000082d2c7825 */ /* 0x000fca00078e0214 */
[----:B------:R0:W3:Y:S01]  /*1c80*/  LDG.E.64 R32, desc[UR6][R44.64] ;  /* 0x000000062c207981 */ /* 0x0000e2000c1e1b00 */
[----:B----4-:R-:W-:-:S05]  /*1c90*/  IADD3 R37, PT, PT, R43, R36, RZ ;  /* 0x000000242b257210 */ /* 0x010fca0007ffe0ff */
[----:B------:R-:W-:Y:S01]  /*1ca0*/  IMAD.WIDE R36, R37, 0x8, R20 ;  /* 0x0000000825247825 */ /* 0x000fe200078e0214 */
[----:B------:R-:W-:Y:S01]  /*1cb0*/  DFMA R10, R8, R10, R40 ;  /* 0x0000000a080a722b */ /* 0x000fe20000000028 */
[----:B------:R-:W4:Y:S04]  /*1cc0*/  LDG.E R40, desc[UR6][R26.64+0x98] ;  /* 0x000098061a287981 */ /* 0x000f28000c1e1900 */
[----:B------:R-:W4:Y:S01]  /*1cd0*/  LDG.E.64 R36, desc[UR6][R36.64] ;  /* 0x0000000624247981 */ /* 0x000f22000c1e1b00 */
[----:B--2---:R-:W-:-:S08]  /*1ce0*/  DMUL R6, R28, R6 ;  /* 0x000000061c067228 */ /* 0x004fd00000000000 */
[----:B-----5:R-:W-:Y:S01]  /*1cf0*/  DFMA R6, R38, R24, R6 ;  /* 0x000000182606722b */ /* 0x020fe20000000006 */
[C---:B------:R-:W-:Y:S01]  /*1d00*/  IMAD.IADD R25, R43.reuse, 0x1, R4 ;  /* 0x000000012b197824 */ /* 0x040fe200078e0204 */
[----:B------:R-:W2:Y:S01]  /*1d10*/  LDG.E R24, desc[UR6][R26.64+0x90] ;  /* 0x000090061a187981 */ /* 0x000ea2000c1e1900 */
[----:B0-----:R-:W-:-:S03]  /*1d20*/  IADD3 R45, PT, PT, R43, R42, RZ ;  /* 0x0000002a2b2d7210 */ /* 0x001fc60007ffe0ff */
[----:B------:R-:W5:Y:S01]  /*1d30*/  LDG.E R4, desc[UR6][R26.64+0xac] ;  /* 0x0000ac061a047981 */ /* 0x000f62000c1e1900 */
[----:B---3--:R-:W-:-:S03]  /*1d40*/  DMUL R32, R28, R32 ;  /* 0x000000201c207228 */ /* 0x008fc60000000000 */
[----:B------:R-:W3:Y:S05]  /*1d50*/  LDG.E R42, desc[UR6][R26.64+0xcc] ;  /* 0x0000cc061a2a7981 */ /* 0x000eea000c1e1900 */
[----:B----4-:R-:W-:Y:S01]  /*1d60*/  DFMA R32, R38, R36, R32 ;  /* 0x000000242620722b */ /* 0x010fe20000000020 */
[----:B------:R-:W-:Y:S01]  /*1d70*/  IMAD.WIDE R36, R25, 0x8, R20 ;  /* 0x0000000819247825 */ /* 0x000fe200078e0214 */
[----:B------:R-:W-:-:S05]  /*1d80*/  IADD3 R41, PT, PT, R43, R40, RZ ;  /* 0x000000282b297210 */ /* 0x000fca0007ffe0ff */
[----:B------:R-:W4:Y:S01]  /*1d90*/  LDG.E.64 R36, desc[UR6][R36.64] ;  /* 0x0000000624247981 */ /* 0x000f22000c1e1b00 */
[----:B------:R-:W-:-:S06]  /*1da0*/  IMAD.WIDE R40, R41, 0x8, R20 ;  /* 0x0000000829287825 */ /* 0x000fcc00078e0214 */
[----:B------:R-:W5:Y:S01]  /*1db0*/  LDG.E.64 R40, desc[UR6][R40.64] ;  /* 0x0000000628287981 */ /* 0x000f62000c1e1b00 */
[----:B------:R-:W-:Y:S01]  /*1dc0*/  DMUL R32, R22, R32 ;  /* 0x0000002016207228 */ /* 0x000fe20000000000 */
[----:B------:R-:W-:-:S04]  /*1dd0*/  IMAD.WIDE R44, R45, 0x8, R20 ;  /* 0x000000082d2c7825 */ /* 0x000fc800078e0214 */
[----:B--2---:R-:W-:-:S03]  /*1de0*/  IMAD.IADD R25, R43, 0x1, R24 ;  /* 0x000000012b197824 */ /* 0x004fc600078e0218 */
[----:B------:R-:W-:Y:S02]  /*1df0*/  DFMA R6, R18, R6, R32 ;  /* 0x000000061206722b */ /* 0x000fe40000000020 */
[----:B------:R-:W2:Y:S01]  /*1e00*/  LDG.E.64 R32, desc[UR6][R44.64] ;  /* 0x000000062c207981 */ /* 0x000ea2000c1e1b00 */
[----:B------:R-:W-:-:S06]  /*1e10*/  IMAD.WIDE R24, R25, 0x8, R20 ;  /* 0x0000000819187825 */ /* 0x000fcc00078e0214 */
[----:B------:R-:W3:Y:S01]  /*1e20*/  LDG.E.64 R24, desc[UR6][R24.64] ;  /* 0x0000000618187981 */ /* 0x000ee2000c1e1b00 */
[----:B----4-:R-:W-:-:S08]  /*1e30*/  DMUL R36, R28, R36 ;  /* 0x000000241c247228 */ /* 0x010fd00000000000 */
[----:B-----5:R-:W-:Y:S02]  /*1e40*/  DFMA R40, R38, R40, R36 ;  /* 0x000000282628722b */ /* 0x020fe40000000024 */
[----:B------:R-:W4:Y:S01]  /*1e50*/  LDG.E R36, desc[UR6][R26.64+0xa8] ;  /* 0x0000a8061a247981 */ /* 0x000f22000c1e1900 */
[----:B--2---:R-:W-:-:S05]  /*1e60*/  DMUL R32, R28, R32 ;  /* 0x000000201c207228 */ /* 0x004fca0000000000 */
[----:B------:R-:W-:Y:S01]  /*1e70*/  DMUL R40, R22, R40 ;  /* 0x0000002816287228 */ /* 0x000fe20000000000 */
[----:B------:R-:W-:Y:S02]  /*1e80*/  IADD3 R45, PT, PT, R43, R4, RZ ;  /* 0x000000042b2d7210 */ /* 0x000fe40007ffe0ff */
[----:B------:R-:W2:Y:S01]  /*1e90*/  LDG.E R4, desc[UR6][R26.64+0xa0] ;  /* 0x0000a0061a047981 */ /* 0x000ea2000c1e1900 */
[----:B---3--:R-:W-:Y:S02]  /*1ea0*/  DFMA R24, R38, R24, R32 ;  /* 0x000000182618722b */ /* 0x008fe40000000020 */
[----:B------:R-:W-:Y:S01]  /*1eb0*/  IMAD.WIDE R44, R45, 0x8, R20 ;  /* 0x000000082d2c7825 */ /* 0x000fe200078e0214 */
[----:B------:R-:W3:Y:S05]  /*1ec0*/  LDG.E R32, desc[UR6][R26.64+0xa4] ;  /* 0x0000a4061a207981 */ /* 0x000eea000c1e1900 */
[----:B------:R-:W-:Y:S01]  /*1ed0*/  DFMA R24, R18, R24, R40 ;  /* 0x000000181218722b */ /* 0x000fe20000000028 */
[----:B----4-:R-:W-:-:S02]  /*1ee0*/  IADD3 R41, PT, PT, R43, R36, RZ ;  /* 0x000000242b297210 */ /* 0x010fc40007ffe0ff */
[----:B------:R-:W4:Y:S03]  /*1ef0*/  LDG.E.64 R36, desc[UR6][R44.64] ;  /* 0x000000062c247981 */ /* 0x000f26000c1e1b00 */
[----:B------:R-:W-:-:S06]  /*1f00*/  IMAD.WIDE R40, R41, 0x8, R20 ;  /* 0x0000000829287825 */ /* 0x000fcc00078e0214 */
[----:B------:R-:W5:Y:S01]  /*1f10*/  LDG.E.64 R40, desc[UR6][R40.64] ;  /* 0x0000000628287981 */ /* 0x000f62000c1e1b00 */
[----:B------:R-:W-:Y:S01]  /*1f20*/  DMUL R24, R16, R24 ;  /* 0x0000001810187228 */ /* 0x000fe20000000000 */
[C---:B---3--:R-:W-:Y:S01]  /*1f30*/  IMAD.IADD R33, R43.reuse, 0x1, R32 ;  /* 0x000000012b217824 */ /* 0x048fe200078e0220 */
[----:B--2---:R-:W-:-:S03]  /*1f40*/  IADD3 R4, PT, PT, R43, R4, RZ ;  /* 0x000000042b047210 */ /* 0x004fc60007ffe0ff */
[----:B------:R-:W-:-:S03]  /*1f50*/  IMAD.WIDE R32, R33, 0x8, R20 ;  /* 0x0000000821207825 */ /* 0x000fc600078e0214 */
[----:B------:R-:W-:Y:S02]  /*1f60*/  DFMA R6, R30, R6, R24 ;  /* 0x000000061e06722b */ /* 0x000fe40000000018 */
[----:B------:R0:W2:Y:S02]  /*1f70*/  LDG.E.64 R24, desc[UR6][R32.64] ;  /* 0x0000000620187981 */ /* 0x0000a4000c1e1b00 */
[----:B0-----:R-:W-:Y:S02]  /*1f80*/  IMAD.WIDE R32, R4, 0x8, R20 ;  /* 0x0000000804207825 */ /* 0x001fe400078e0214 */
[----:B------:R-:W3:Y:S04]  /*1f90*/  LDG.E R4, desc[UR6][R26.64+0xb4] ;  /* 0x0000b4061a047981 */ /* 0x000ee8000c1e1900 */
[----:B------:R-:W3:Y:S01]  /*1fa0*/  LDG.E.64 R32, desc[UR6][R32.64] ;  /* 0x0000000620207981 */ /* 0x000ee2000c1e1b00 */
[----:B----4-:R-:W-:-:S08]  /*1fb0*/  DMUL R36, R28, R36 ;  /* 0x000000241c247228 */ /* 0x010fd00000000000 */
[----:B-----5:R-:W-:Y:S01]  /*1fc0*/  DFMA R36, R38, R40, R36 ;  /* 0x000000282624722b */ /* 0x020fe20000000024 */
[----:B------:R-:W4:Y:S07]  /*1fd0*/  LDG.E R40, desc[UR6][R26.64+0xb0] ;  /* 0x0000b0061a287981 */ /* 0x000f2e000c1e1900 */
[----:B------:R-:W-:Y:S02]  /*1fe0*/  DMUL R36, R22, R36 ;  /* 0x0000002416247228 */ /* 0x000fe40000000000 */
[----:B--2---:R-:W-:Y:S01]  /*1ff0*/  DMUL R24, R28, R24 ;  /* 0x000000181c187228 */ /* 0x004fe20000000000 */
[----:B---3--:R-:W-:-:S02]  /*2000*/  IADD3 R45, PT, PT, R43, R4, RZ ;  /* 0x000000042b2d7210 */ /* 0x008fc40007ffe0ff */
[----:B------:R-:W2:Y:S05]  /*2010*/  LDG.E R4, desc[UR6][R26.64+0xb8] ;  /* 0x0000b8061a047981 */ /* 0x000eaa000c1e1900 */
[----:B------:R-:W-:Y:S01]  /*2020*/  DFMA R24, R38, R32, R24 ;  /* 0x000000202618722b */ /* 0x000fe20000000018 */
[----:B------:R-:W-:-:S05]  /*2030*/  IMAD.WIDE R44, R45, 0x8, R20 ;  /* 0x000000082d2c7825 */ /* 0x000fca00078e0214 */
[----:B------:R-:W3:Y:S02]  /*2040*/  LDG.E.64 R32, desc[UR6][R44.64] ;  /* 0x000000062c207981 */ /* 0x000ee4000c1e1b00 */
[----:B------:R-:W-:Y:S01]  /*2050*/  DFMA R24, R18, R24, R36 ;  /* 0x000000181218722b */ /* 0x000fe20000000024 */
[----:B----4-:R-:W-:Y:S02]  /*2060*/  IMAD.IADD R41, R43, 0x1, R40 ;  /* 0x000000012b297824 */ /* 0x010fe400078e0228 */
[----:B------:R-:W4:Y:S02]  /*2070*/  LDG.E R40, desc[UR6][R26.64+0xbc] ;  /* 0x0000bc061a287981 */ /* 0x000f24000c1e1900 */
[----:B------:R-:W-:-:S06]  /*2080*/  IMAD.WIDE R36, R41, 0x8, R20 ;  /* 0x0000000829247825 */ /* 0x000fcc00078e0214 */
[----:B------:R-:W5:Y:S01]  /*2090*/  LDG.E.64 R36, desc[UR6][R36.64] ;  /* 0x0000000624247981 */ /* 0x000f62000c1e1b00 */
[----:B--2---:R-:W-:Y:S01]  /*20a0*/  IADD3 R4, PT, PT, R43, R4, RZ ;  /* 0x000000042b047210 */ /* 0x004fe20007ffe0ff */
[----:B---3--:R-:W-:-:S04]  /*20b0*/  DMUL R32, R28, R32 ;  /* 0x000000201c207228 */ /* 0x008fc80000000000 */
[----:B------:R-:W-:Y:S02]  /*20c0*/  IMAD.WIDE R44, R4, 0x8, R20 ;  /* 0x00000008042c7825 */ /* 0x000fe400078e0214 */
[----:B------:R-:W2:Y:S01]  /*20d0*/  LDG.E R4, desc[UR6][R26.64+0xc8] ;  /* 0x0000c8061a047981 */ /* 0x000ea2000c1e1900 */
[----:B----4-:R-:W-:-:S05]  /*20e0*/  IADD3 R41, PT, PT, R43, R40, RZ ;  /* 0x000000282b297210 */ /* 0x010fca0007ffe0ff */
[----:B------:R-:W-:-:S06]  /*20f0*/  IMAD.WIDE R40, R41, 0x8, R20 ;  /* 0x0000000829287825 */ /* 0x000fcc00078e0214 */
[----:B------:R-:W3:Y:S01]  /*2100*/  LDG.E.64 R40, desc[UR6][R40.64] ;  /* 0x0000000628287981 */ /* 0x000ee2000c1e1b00 */
[----:B-----5:R-:W-:-:S03]  /*2110*/  DFMA R32, R38, R36, R32 ;  /* 0x000000242620722b */ /* 0x020fc60000000020 */
[----:B------:R-:W4:Y:S01]  /*2120*/  LDG.E.64 R36, desc[UR6][R44.64] ;  /* 0x000000062c247981 */ /* 0x000f22000c1e1b00 */
[----:B---3--:R-:W-:-:S08]  /*2130*/  DMUL R40, R28, R40 ;  /* 0x000000281c287228 */ /* 0x008fd00000000000 */
[----:B----4-:R-:W-:Y:S02]  /*2140*/  DFMA R36, R38, R36, R40 ;  /* 0x000000242624722b */ /* 0x010fe40000000028 */
[----:B------:R-:W3:Y:S06]  /*2150*/  LDG.E R40, desc[UR6][R26.64+0xc0] ;  /* 0x0000c0061a287981 */ /* 0x000eec000c1e1900 */
[----:B------:R-:W-:-:S08]  /*2160*/  DMUL R36, R22, R36 ;  /* 0x0000002416247228 */ /* 0x000fd00000000000 */
[----:B------:R-:W-:Y:S02]  /*2170*/  DFMA R32, R18, R32, R36 ;  /* 0x000000201220722b */ /* 0x000fe40000000024 */
[----:B------:R-:W4:Y:S06]  /*2180*/  LDG.E R36, desc[UR6][R26.64+0xc4] ;  /* 0x0000c4061a247981 */ /* 0x000f2c000c1e1900 */
[----:B------:R-:W-:Y:S01]  /*2190*/  DMUL R32, R16, R32 ;  /* 0x0000002010207228 */ /* 0x000fe20000000000 */
[C---:B------:R-:W-:Y:S01]  /*21a0*/  IMAD.IADD R37, R43.reuse, 0x1, R42 ;  /* 0x000000012b257824 */ /* 0x040fe200078e022a */
[----:B--2---:R-:W-:Y:S01]  /*21b0*/  IADD3 R45, PT, PT, R43, R4, RZ ;  /* 0x000000042b2d7210 */ /* 0x004fe20007ffe0ff */
[----:B------:R-:W2:Y:S05]  /*21c0*/  LDG.E R42, desc[UR6][R26.64+0xe0] ;  /* 0x0000e0061a2a7981 */ /* 0x000eaa000c1e1900 */
[----:B------:R-:W-:Y:S01]  /*21d0*/  DFMA R24, R30, R24, R32 ;  /* 0x000000181e18722b */ /* 0x000fe20000000020 */
[----:B------:R-:W5:Y:S01]  /*21e0*/  LDG.E R4, desc[UR6][R26.64+0xd4] ;  /* 0x0000d4061a047981 */ /* 0x000f62000c1e1900 */
[----:B------:R-:W-:-:S06]  /*21f0*/  IMAD.WIDE R32, R37, 0x8, R20 ;  /* 0x0000000825207825 */ /* 0x000fcc00078e0214 */
[----:B------:R-:W-:Y:S01]  /*2200*/  DMUL R24, R12, R24 ;  /* 0x000000180c187228 */ /* 0x000fe20000000000 */
[----:B------:R-:W2:Y:S01]  /*2210*/  LDG.E.64 R32, desc[UR6][R32.64] ;  /* 0x0000000620207981 */ /* 0x000ea2000c1e1b00 */
[----:B------:R-:W-:-:S06]  /*2220*/  IMAD.WIDE R44, R45, 0x8, R20 ;  /* 0x000000082d2c7825 */ /* 0x000fcc00078e0214 */
[----:B------:R-:W-:Y:S01]  /*2230*/  DFMA R6, R8, R6, R24 ;  /* 0x000000060806722b */ /* 0x000fe20000000018 */
[----:B------:R-:W5:Y:S01]  /*2240*/  LDG.E.64 R44, desc[UR6][R44.64] ;  /* 0x000000062c2c7981 */ /* 0x000f62000c1e1b00 */
[----:B----4-:R-:W-:-:S05]  /*2250*/  IADD3 R37, PT, PT, R43, R36, RZ ;  /* 0x000000242b257210 */ /* 0x010fca0007ffe0ff */
[----:B------:R-:W-:-:S04]  /*2260*/  IMAD.WIDE R24, R37, 0x8, R20 ;  /* 0x0000000825187825 */ /* 0x000fc800078e0214 */
[----:B---3--:R-:W-:Y:S02]  /*2270*/  IMAD.IADD R37, R43, 0x1, R40 ;  /* 0x000000012b257824 */ /* 0x008fe400078e0228 */
[----:B------:R-:W3:Y:S02]  /*2280*/  LDG.E.64 R24, desc[UR6][R24.64] ;  /* 0x0000000618187981 */ /* 0x000ee4000c1e1b00 */
[----:B------:R-:W-:Y:S02]  /*2290*/  IMAD.WIDE R36, R37, 0x8, R20 ;  /* 0x0000000825247825 */ /* 0x000fe400078e0214 */
[----:B------:R-:W4:Y:S04]  /*22a0*/  LDG.E R40, desc[UR6][R26.64+0xd0] ;  /* 0x0000d0061a287981 */ /* 0x000f28000c1e1900 */
[----:B------:R-:W4:Y:S01]  /*22b0*/  LDG.E.64 R36, desc[UR6][R36.64] ;  /* 0x0000000624247981 */ /* 0x000f22000c1e1b00 */
[----:B--2---:R-:W-:-:S08]  /*22c0*/  DMUL R32, R28, R32 ;  /* 0x000000201c207228 */ /* 0x004fd00000000000 */
[----:B-----5:R-:W-:Y:S01]  /*22d0*/  DFMA R32, R38, R44, R32 ;  /* 0x0000002c2620722b */ /* 0x020fe20000000020 */
[----:B------:R-:W-:Y:S02]  /*22e0*/  IADD3 R45, PT, PT, R43, R4, RZ ;  /* 0x000000042b2d7210 */ /* 0x000fe40007ffe0ff */
[----:B------:R-:W2:Y:S03]  /*22f0*/  LDG.E R4, desc[UR6][R26.64+0xd8] ;  /* 0x0000d8061a047981 */ /* 0x000ea6000c1e1900 */
[----:B------:R-:W-:Y:S01]  /*2300*/  IMAD.WIDE R44, R45, 0x8, R20 ;  /* 0x000000082d2c7825 */ /* 0x000fe200078e0214 */
[----:B---3--:R-:W-:Y:S01]  /*2310*/  DMUL R24, R28, R24 ;  /* 0x000000181c187228 */ /* 0x008fe20000000000 */
[----:B----4-:R-:W-:Y:S02]  /*2320*/  IADD3 R41, PT, PT, R43, R40, RZ ;  /* 0x000000282b297210 */ /* 0x010fe40007ffe0ff */
[----:B------:R-:W3:Y:S05]  /*2330*/  LDG.E R40, desc[UR6][R26.64+0xdc] ;  /* 0x0000dc061a287981 */ /* 0x000eea000c1e1900 */
[----:B------:R-:W-:-:S02]  /*2340*/  DFMA R24, R38, R36, R24 ;  /* 0x000000242618722b */ /* 0x000fc40000000018 */
[----:B------:R-:W-:Y:S01]  /*2350*/  DMUL R36, R22, R32 ;  /* 0x0000002016247228 */ /* 0x000fe20000000000 */
[----:B------:R0:W4:Y:S07]  /*2360*/  LDG.E.64 R32, desc[UR6][R44.64] ;  /* 0x000000062c207981 */ /* 0x00012e000c1e1b00 */
[----:B------:R-:W-:Y:S01]  /*2370*/  DFMA R24, R18, R24, R36 ;  /* 0x000000181218722b */ /* 0x000fe20000000024 */
[----:B------:R-:W-:-:S06]  /*2380*/  IMAD.WIDE R36, R41, 0x8, R20 ;  /* 0x0000000829247825 */ /* 0x000fcc00078e0214 */
[----:B------:R-:W5:Y:S01]  /*2390*/  LDG.E.64 R36, desc[UR6][R36.64] ;  /* 0x0000000624247981 */ /* 0x000f62000c1e1b00 */
[----:B--2---:R-:W-:-:S05]  /*23a0*/  IADD3 R4, PT, PT, R43, R4, RZ ;  /* 0x000000042b047210 */ /* 0x004fca0007ffe0ff */
[----:B0-----:R-:W-:Y:S02]  /*23b0*/  IMAD.WIDE R44, R4, 0x8, R20 ;  /* 0x00000008042c7825 */ /* 0x001fe400078e0214 */
[----:B------:R-:W2:Y:S02]  /*23c0*/  LDG.E R4, desc[UR6][R26.64+0xe4] ;  /* 0x0000e4061a047981 */ /* 0x000ea4000c1e1900 */
[----:B---3--:R-:W-:-:S04]  /*23d0*/  IMAD.IADD R41, R43, 0x1, R40 ;  /* 0x000000012b297824 */ /* 0x008fc800078e0228 */
[----:B------:R-:W-:Y:S01]  /*23e0*/  IMAD.WIDE R40, R41, 0x8, R20 ;  /* 0x0000000829287825 */ /* 0x000fe200078e0214 */
[----:B----4-:R-:W-:-:S05]  /*23f0*/  DMUL R32, R28, R32 ;  /* 0x000000201c207228 */ /* 0x010fca0000000000 */
[----:B------:R-:W3:Y:S03]  /*2400*/  LDG.E.64 R40, desc[UR6][R40.64] ;  /* 0x0000000628287981 */ /* 0x000ee6000c1e1b00 */
[----:B-----5:R-:W-:Y:S01]  /*2410*/  DFMA R32, R38, R36, R32 ;  /* 0x000000242620722b */ /* 0x020fe20000000020 */
[----:B------:R-:W4:Y:S01]  /*2420*/  LDG.E.64 R36, desc[UR6][R44.64] ;  /* 0x000000062c247981 */ /* 0x000f22000c1e1b00 */
[----:B---3--:R-:W-:-:S08]  /*2430*/  DMUL R40, R28, R40 ;  /* 0x000000281c287228 */ /* 0x008fd00000000000 */
[----:B----4-:R-:W-:-:S08]  /*2440*/  DFMA R36, R38, R36, R40 ;  /* 0x000000242624722b */ /* 0x010fd00000000028 */
[----:B------:R-:W-:-:S08]  /*2450*/  DMUL R36, R22, R36 ;  /* 0x0000002416247228 */ /* 0x000fd00000000000 */
[----:B------:R-:W-:Y:S01]  /*2460*/  DFMA R36, R18, R32, R36 ;  /* 0x000000201224722b */ /* 0x000fe20000000024 */
[C---:B--2---:R-:W-:Y:S01]  /*2470*/  IADD3 R33, PT, PT, R43.reuse, R4, RZ ;  /* 0x000000042b217210 */ /* 0x044fe20007ffe0ff */
[----:B------:R-:W-:Y:S01]  /*2480*/  IMAD.IADD R41, R43, 0x1, R42 ;  /* 0x000000012b297824 */ /* 0x000fe200078e022a */
[----:B------:R-:W2:Y:S03]  /*2490*/  LDG.E R4, desc[UR6][R26.64+0xe8] ;  /* 0x0000e8061a047981 */ /* 0x000ea6000c1e1900 */
[--C-:B------:R-:W-:Y:S02]  /*24a0*/  IMAD.WIDE R32, R33, 0x8, R20.reuse ;  /* 0x0000000821207825 */ /* 0x100fe400078e0214 */
[----:B------:R-:W-:Y:S01]  /*24b0*/  DMUL R36, R16, R36 ;  /* 0x0000002410247228 */ /* 0x000fe20000000000 */
[----:B------:R-:W3:Y:S04]  /*24c0*/  LDG.E R42, desc[UR6][R26.64+0xec] ;  /* 0x0000ec061a2a7981 */ /* 0x000ee8000c1e1900 */
[----:B------:R-:W4:Y:S03]  /*24d0*/  LDG.E.64 R32, desc[UR6][R32.64] ;  /* 0x0000000620207981 */ /* 0x000f26000c1e1b00 */
[----:B------:R-:W-:Y:S01]  /*24e0*/  DFMA R24, R30, R24, R36 ;  /* 0x000000181e18722b */ /* 0x000fe20000000024 */
[----:B------:R-:W-:-:S06]  /*24f0*/  IMAD.WIDE R36, R41, 0x8, R20 ;  /* 0x0000000829247825 */ /* 0x000fcc00078e0214 */
[----:B------:R-:W5:Y:S01]  /*2500*/  LDG.E.64 R36, desc[UR6][R36.64] ;  /* 0x0000000624247981 */ /* 0x000f62000c1e1b00 */
[----:B---3--:R-:W-:-:S03]  /*2510*/  IADD3 R45, PT, PT, R43, R42, RZ ;  /* 0x0000002a2b2d7210 */ /* 0x008fc60007ffe0ff */
[----:B------:R-:W3:Y:S01]  /*2520*/  LDG.E R42, desc[UR6][R26.64+0xf0] ;  /* 0x0000f0061a2a7981 */ /* 0x000ee2000c1e1900 */
[----:B----4-:R-:W-:Y:S01]  /*2530*/  DMUL R40, R28, R32 ;  /* 0x000000201c287228 */ /* 0x010fe20000000000 */
[----:B------:R-:W-:-:S05]  /*2540*/  IMAD.WIDE R44, R45, 0x8, R20 ;  /* 0x000000082d2c7825 */ /* 0x000fca00078e0214 */
[----:B------:R-:W4:Y:S02]  /*2550*/  LDG.E.64 R32, desc[UR6][R44.64] ;  /* 0x000000062c207981 */ /* 0x000f24000c1e1b00 */
[----:B-----5:R-:W-:Y:S01]  /*2560*/  DFMA R36, R38, R36, R40 ;  /* 0x000000242624722b */ /* 0x020fe20000000028 */
[----:B--2---:R-:W-:Y:S02]  /*2570*/  IADD3 R41, PT, PT, R43, R4, RZ ;  /* 0x000000042b297210 */ /* 0x004fe40007ffe0ff */
[----:B------:R-:W2:Y:S03]  /*2580*/  LDG.E R4, desc[UR6][R26.64+0xf8] ;  /* 0x0000f8061a047981 */ /* 0x000ea6000c1e1900 */
[----:B------:R-:W-:Y:S01]  /*2590*/  IMAD.WIDE R40, R41, 0x8, R20 ;  /* 0x0000000829287825 */ /* 0x000fe200078e0214 */
[----:B------:R-:W5:Y:S05]  /*25a0*/  LDG.E R44, desc[UR6][R26.64+0xfc] ;  /* 0x0000fc061a2c7981 */ /* 0x000f6a000c1e1900 */
[----:B------:R-:W3:Y:S01]  /*25b0*/  LDG.E.64 R40, desc[UR6][R40.64] ;  /* 0x0000000628287981 */ /* 0x000ee2000c1e1b00 */
[----:B----4-:R-:W-:-:S08]  /*25c0*/  DMUL R32, R28, R32 ;  /* 0x000000201c207228 */ /* 0x010fd00000000000 */
[----:B---3--:R-:W-:Y:S01]  /*25d0*/  DFMA R32, R38, R40, R32 ;  /* 0x000000282620722b */ /* 0x008fe20000000020 */
[----:B------:R0:W3:Y:S01]  /*25e0*/  LDG.E R40, desc[UR6][R26.64+0xf4] ;  /* 0x0000f4061a287981 */ /* 0x0000e2000c1e1900 */
[----:B-----5:R-:W-:-:S06]  /*25f0*/  IMAD.IADD R41, R43, 0x1, R44 ;  /* 0x000000012b297824 */ /* 0x020fcc00078e022c */
[----:B------:R-:W-:Y:S01]  /*2600*/  DMUL R32, R22, R32 ;  /* 0x0000002016207228 */ /* 0x000fe20000000000 */
[----:B--2---:R-:W-:-:S07]  /*2610*/  IADD3 R4, PT, PT, R43, R4, RZ ;  /* 0x000000042b047210 */ /* 0x004fce0007ffe0ff */
[----:B------:R-:W-:Y:S01]  /*2620*/  DFMA R36, R18, R36, R32 ;  /* 0x000000241224722b */ /* 0x000fe20000000020 */
[----:B------:R-:W-:-:S04]  /*2630*/  IMAD.WIDE R32, R41, 0x8, R20 ;  /* 0x0000000829207825 */ /* 0x000fc800078e0214 */
[----:B------:R-:W-:Y:S02]  /*2640*/  IMAD.IADD R45, R43, 0x1, R42 ;  /* 0x000000012b2d7824 */ /* 0x000fe400078e022a */
[----:B------:R-:W2:Y:S02]  /*2650*/  LDG.E.64 R32, desc[UR6][R32.64] ;  /* 0x0000000620207981 */ /* 0x000ea4000c1e1b00 */
[----:B0-----:R-:W-:-:S06]  /*2660*/  IMAD.WIDE R26, R45, 0x8, R20 ;  /* 0x000000082d1a7825 */ /* 0x001fcc00078e0214 */
[----:B------:R-:W4:Y:S01]  /*2670*/  LDG.E.64 R26, desc[UR6][R26.64] ;  /* 0x000000061a1a7981 */ /* 0x000f22000c1e1b00 */
[----:B---3--:R-:W-:-:S05]  /*2680*/  IADD3 R41, PT, PT, R43, R40, RZ ;  /* 0x000000282b297210 */ /* 0x008fca0007ffe0ff */
[----:B------:R-:W-:-:S04]  /*2690*/  IMAD.WIDE R42, R41, 0x8, R20 ;  /* 0x00000008292a7825 */ /* 0x000fc800078e0214 */
[----:B------:R-:W-:Y:S02]  /*26a0*/  IMAD.WIDE R40, R4, 0x8, R20 ;  /* 0x0000000804287825 */ /* 0x000fe400078e0214 */
[----:B------:R-:W3:Y:S04]  /*26b0*/  LDG.E.64 R20, desc[UR6][R42.64] ;  /* 0x000000062a147981 */ /* 0x000ee8000c1e1b00 */
[----:B------:R-:W5:Y:S01]  /*26c0*/  LDG.E.64 R40, desc[UR6][R40.64] ;  /* 0x0000000628287981 */ /* 0x000f62000c1e1b00 */
[----:B--2---:R-:W-:Y:S01]  /*26d0*/  DMUL R44, R28, R32 ;  /* 0x000000201c2c7228 */ /* 0x004fe20000000000 */
[----:B------:R-:W0:Y:S02]  /*26e0*/  F2I.F64.FLOOR R4, R2 ;  /* 0x0000000200047311 */ /* 0x000e240000305100 */
[----:B0-----:R-:W-:Y:S01]  /*26f0*/  VIMNMX R4, PT, PT, R4, UR4, PT ;  /* 0x0000000404047c48 */ /* 0x001fe2000bfe0100 */
[----:B------:R-:W-:-:S02]  /*2700*/  DMUL R10, R34, R10 ;  /* 0x0000000a220a7228 */ /* 0x000fc40000000000 */
[----:B---3--:R-:W-:Y:S02]  /*2710*/  DMUL R20, R28, R20 ;  /* 0x000000141c147228 */ /* 0x008fe40000000000 */
[----:B-----5:R-:W-:-:S06]  /*2720*/  DFMA R44, R38, R40, R44 ;  /* 0x00000028262c722b */ /* 0x020fcc000000002c */
[----:B----4-:R-:W-:Y:S02]  /*2730*/  DFMA R20, R38, R26, R20 ;  /* 0x0000001a2614722b */ /* 0x010fe40000000014 */
[----:B------:R-:W-:-:S08]  /*2740*/  DMUL R44, R22, R44 ;  /* 0x0000002c162c7228 */ /* 0x000fd00000000000 */
[----:B------:R-:W-:-:S08]  /*2750*/  DFMA R20, R18, R20, R44 ;  /* 0x000000141214722b */ /* 0x000fd0000000002c */
[----:B------:R-:W-:Y:S01]  /*2760*/  DMUL R20, R16, R20 ;  /* 0x0000001410147228 */ /* 0x000fe20000000000 */
[----:B------:R-:W0:Y:S07]  /*2770*/  LDC.64 R16, c[0x0][0x380] ;  /* 0x0000e000ff107b82 */ /* 0x000e2e0000000a00 */
[----:B------:R-:W-:-:S08]  /*2780*/  DFMA R20, R30, R36, R20 ;  /* 0x000000241e14722b */ /* 0x000fd00000000014 */
[----:B------:R-:W-:Y:S01]  /*2790*/  DMUL R20, R12, R20 ;  /* 0x000000140c147228 */ /* 0x000fe20000000000 */
[----:B------:R-:W1:Y:S07]  /*27a0*/  I2F.F64 R12, R4 ;  /* 0x00000004000c7312 */ /* 0x000e6e0000201c00 */
[----:B------:R-:W-:Y:S02]  /*27b0*/  DFMA R20, R8, R24, R20 ;  /* 0x000000180814722b */ /* 0x000fe40000000014 */
[----:B------:R-:W-:-:S06]  /*27c0*/  DADD R8, -R34, 1 ;  /* 0x3ff0000022087429 */ /* 0x000fcc0000000100 */
[----:B------:R-:W-:Y:S02]  /*27d0*/  DMUL R20, R34, R20 ;  /* 0x0000001422147228 */ /* 0x000fe40000000000 */
[----:B-1----:R-:W-:-:S06]  /*27e0*/  DADD R12, -R12, R2 ;  /* 0x000000000c0c7229 */ /* 0x002fcc0000000102 */
[C---:B------:R-:W-:Y:S02]  /*27f0*/  DFMA R6, R8.reuse, R6, R20 ;  /* 0x000000060806722b */ /* 0x040fe40000000014 */
[----:B------:R-:W-:-:S06]  /*2800*/  DFMA R10, R8, R14, R10 ;  /* 0x0000000e080a722b */ /* 0x000fcc000000000a */
[C---:B------:R-:W-:Y:S02]  /*2810*/  DMUL R6, R12.reuse, R6 ;  /* 0x000000060c067228 */ /* 0x040fe40000000000 */
[----:B------:R-:W-:Y:S01]  /*2820*/  DADD R12, -R12, 1 ;  /* 0x3ff000000c0c7429 */ /* 0x000fe20000000100 */
[----:B0-----:R-:W-:-:S07]  /*2830*/  IMAD.WIDE R16, R5, 0x8, R16 ;  /* 0x0000000805107825 */ /* 0x001fce00078e0210 */
[----:B------:R-:W-:Y:S01]  /*2840*/  DFMA R6, R12, R10, R6 ;  /* 0x0000000a0c06722b */ /* 0x000fe20000000006 */
[----:B------:R-:W-:-:S06]  /*2850*/  IADD3 R5, PT, PT, R0, R5, RZ ;  /* 0x0000000500057210 */ /* 0x000fcc0007ffe0ff */
[----:B------:R1:W-:Y:S01]  /*2860*/  STG.E.64 desc[UR6][R16.64], R6 ;  /* 0x0000000610007986 */ /* 0x0003e2000c101b06 */
[----:B------:R-:W-:-:S13]  /*2870*/  ISETP.GE.AND P0, PT, R5, UR33, PT ;  /* 0x0000002105007c0c */ /* 0x000fda000bf06270 */
[----:B-1----:R-:W-:Y:S05]  /*2880*/  @!P0 BRA `(.L_x_13) ;  /* 0xffffffd800748947 */ /* 0x002fea000383ffff */
[----:B------:R-:W-:Y:S05]  /*2890*/  BSYNC.RECONVERGENT B0 ;  /* 0x0000000000007941 */ /* 0x000fea0003800200 */
.L_x_0:
[----:B------:R-:W-:Y:S05]  /*28a0*/  EXIT ;  /* 0x000000000000794d */ /* 0x000fea0003800000 */
        .weak           $__internal_0_$__cuda_sm20_div_rn_f64_full
        .type           $__internal_0_$__cuda_sm20_div_rn_f64_full,@function
        .size           $__internal_0_$__cuda_sm20_div_rn_f64_full,(.L_x_20 - $__internal_0_$__cuda_sm20_div_rn_f64_full)
$__internal_0_$__cuda_sm20_div_rn_f64_full:
[C---:B------:R-:W-:Y:S01]  /*28b0*/  FSETP.GEU.AND P0, PT, |R11|.reuse, 1.469367938527859385e-39, PT ;  /* 0x001000000b00780b */ /* 0x040fe20003f0e200 */
[----:B------:R-:W-:Y:S01]  /*28c0*/  HFMA2 R14, -RZ, RZ, 0, 5.9604644775390625e-08 ;  /* 0x00000001ff0e7431 */ /* 0x000fe200000001ff */
[----:B------:R-:W-:Y:S01]  /*28d0*/  LOP3.LUT R8, R11, 0x800fffff, RZ, 0xc0, !PT ;  /* 0x800fffff0b087812 */ /* 0x000fe200078ec0ff */
[----:B------:R-:W-:Y:S01]  /*28e0*/  IMAD.MOV.U32 R12, RZ, RZ, R18 ;  /* 0x000000ffff0c7224 */ /* 0x000fe200078e0012 */
[----:B------:R-:W-:Y:S01]  /*28f0*/  MOV R13, R19 ;  /* 0x00000013000d7202 */ /* 0x000fe20000000f00 */
[----:B------:R-:W-:Y:S01]  /*2900*/  BSSY.RECONVERGENT B2, `(.L_x_14) ;  /* 0x0000054000027945 */ /* 0x000fe20003800200 */
[----:B------:R-:W-:Y:S02]  /*2910*/  LOP3.LUT R9, R8, 0x3ff00000, RZ, 0xfc, !PT ;  /* 0x3ff0000008097812 */ /* 0x000fe400078efcff */
[----:B------:R-:W-:Y:S02]  /*2920*/  MOV R8, R10 ;  /* 0x0000000a00087202 */ /* 0x000fe40000000f00 */
[----:B------:R-:W-:-:S02]  /*2930*/  FSETP.GEU.AND P2, PT, |R13|, 1.469367938527859385e-39, PT ;  /* 0x001000000d00780b */ /* 0x000fc40003f4e200 */
[----:B------:R-:W-:Y:S01]  /*2940*/  LOP3.LUT R18, R13, 0x7ff00000, RZ, 0xc0, !PT ;  /* 0x7ff000000d127812 */ /* 0x000fe200078ec0ff */
[----:B------:R-:W-:Y:S01]  /*2950*/  @!P0 DMUL R8, R10, 8.98846567431157953865e+307 ;  /* 0x7fe000000a088828 */ /* 0x000fe20000000000 */
[----:B------:R-:W-:-:S03]  /*2960*/  LOP3.LUT R28, R11, 0x7ff00000, RZ, 0xc0, !PT ;  /* 0x7ff000000b1c7812 */ /* 0x000fc600078ec0ff */
[----:B------:R-:W-:Y:S01]  /*2970*/  IMAD.MOV.U32 R29, RZ, RZ, R18 ;  /* 0x000000ffff1d7224 */ /* 0x000fe200078e0012 */
[C---:B------:R-:W-:Y:S01]  /*2980*/  ISETP.GE.U32.AND P1, PT, R18.reuse, R28, PT ;  /* 0x0000001c1200720c */ /* 0x040fe20003f26070 */
[----:B------:R-:W0:Y:S04]  /*2990*/  MUFU.RCP64H R15, R9 ;  /* 0x00000009000f7308 */ /* 0x000e280000001800 */
[----:B------:R-:W-:Y:S02]  /*29a0*/  @!P2 LOP3.LUT R19, R11, 0x7ff00000, RZ, 0xc0, !PT ;  /* 0x7ff000000b13a812 */ /* 0x000fe400078ec0ff */
[----:B------:R-:W-:Y:S02]  /*29b0*/  @!P0 LOP3.LUT R28, R9, 0x7ff00000, RZ, 0xc0, !PT ;  /* 0x7ff00000091c8812 */ /* 0x000fe400078ec0ff */
[----:B------:R-:W-:Y:S01]  /*29c0*/  @!P2 ISETP.GE.U32.AND P3, PT, R18, R19, PT ;  /* 0x000000131200a20c */ /* 0x000fe20003f66070 */
[----:B------:R-:W-:Y:S01]  /*29d0*/  IMAD.MOV.U32 R19, RZ, RZ, 0x1ca00000 ;  /* 0x1ca00000ff137424 */ /* 0x000fe200078e00ff */
[----:B------:R-:W-:Y:S01]  /*29e0*/  IADD3 R31, PT, PT, R28, -0x1, RZ ;  /* 0xffffffff1c1f7810 */ /* 0x000fe20007ffe0ff */
[----:B0-----:R-:W-:-:S08]  /*29f0*/  DFMA R20, R14, -R8, 1 ;  /* 0x3ff000000e14742b */ /* 0x001fd00000000808 */
[----:B------:R-:W-:-:S08]  /*2a00*/  DFMA R20, R20, R20, R20 ;  /* 0x000000141414722b */ /* 0x000fd00000000014 */
[----:B------:R-:W-:Y:S01]  /*2a10*/  DFMA R24, R14, R20, R14 ;  /* 0x000000140e18722b */ /* 0x000fe2000000000e */
[C---:B------:R-:W-:Y:S02]  /*2a20*/  @!P2 SEL R21, R19.reuse, 0x63400000, !P3 ;  /* 0x634000001315a807 */ /* 0x040fe40005800000 */
[----:B------:R-:W-:Y:S02]  /*2a30*/  SEL R15, R19, 0x63400000, !P1 ;  /* 0x63400000130f7807 */ /* 0x000fe40004800000 */
[--C-:B------:R-:W-:Y:S02]  /*2a40*/  @!P2 LOP3.LUT R21, R21, 0x80000000, R13.reuse, 0xf8, !PT ;  /* 0x800000001515a812 */ /* 0x100fe400078ef80d */
[----:B------:R-:W-:Y:S01]  /*2a50*/  LOP3.LUT R15, R15, 0x800fffff, R13, 0xf8, !PT ;  /* 0x800fffff0f0f7812 */ /* 0x000fe200078ef80d */
[----:B------:R-:W-:Y:S01]  /*2a60*/  DFMA R26, R24, -R8, 1 ;  /* 0x3ff00000181a742b */ /* 0x000fe20000000808 */
[----:B------:R-:W-:Y:S02]  /*2a70*/  @!P2 LOP3.LUT R21, R21, 0x100000, RZ, 0xfc, !PT ;  /* 0x001000001515a812 */ /* 0x000fe400078efcff */
[----:B------:R-:W-:-:S02]  /*2a80*/  MOV R14, R12 ;  /* 0x0000000c000e7202 */ /* 0x000fc40000000f00 */
[----:B------:R-:W-:-:S06]  /*2a90*/  @!P2 MOV R20, RZ ;  /* 0x000000ff0014a202 */ /* 0x000fcc0000000f00 */
[----:B------:R-:W-:Y:S02]  /*2aa0*/  @!P2 DFMA R14, R14, 2, -R20 ;  /* 0x400000000e0ea82b */ /* 0x000fe40000000814 */
[----:B------:R-:W-:-:S08]  /*2ab0*/  DFMA R20, R24, R26, R24 ;  /* 0x0000001a1814722b */ /* 0x000fd00000000018 */
[----:B------:R-:W-:Y:S01]  /*2ac0*/  @!P2 LOP3.LUT R29, R15, 0x7ff00000, RZ, 0xc0, !PT ;  /* 0x7ff000000f1da812 */ /* 0x000fe200078ec0ff */
[----:B------:R-:W-:-:S03]  /*2ad0*/  DMUL R24, R20, R14 ;  /* 0x0000000e14187228 */ /* 0x000fc60000000000 */
[----:B------:R-:W-:-:S04]  /*2ae0*/  IADD3 R30, PT, PT, R29, -0x1, RZ ;  /* 0xffffffff1d1e7810 */ /* 0x000fc80007ffe0ff */
[----:B------:R-:W-:Y:S01]  /*2af0*/  ISETP.GT.U32.AND P0, PT, R30, 0x7feffffe, PT ;  /* 0x7feffffe1e00780c */ /* 0x000fe20003f04070 */
[----:B------:R-:W-:-:S03]  /*2b00*/  DFMA R26, R24, -R8, R14 ;  /* 0x80000008181a722b */ /* 0x000fc6000000000e */
[----:B------:R-:W-:-:S05]  /*2b10*/  ISETP.GT.U32.OR P0, PT, R31, 0x7feffffe, P0 ;  /* 0x7feffffe1f00780c */ /* 0x000fca0000704470 */
[----:B------:R-:W-:-:S08]  /*2b20*/  DFMA R20, R20, R26, R24 ;  /* 0x0000001a1414722b */ /* 0x000fd00000000018 */
[----:B------:R-:W-:Y:S05]  /*2b30*/  @P0 BRA `(.L_x_15) ;  /* 0x00000000006c0947 */ /* 0x000fea0003800000 */
[----:B------:R-:W-:-:S04]  /*2b40*/  LOP3.LUT R13, R11, 0x7ff00000, RZ, 0xc0, !PT ;  /* 0x7ff000000b0d7812 */ /* 0x000fc800078ec0ff */
[CC--:B------:R-:W-:Y:S02]  /*2b50*/  VIADDMNMX R12, R18.reuse, -R13.reuse, 0xb9600000, !PT ;  /* 0xb9600000120c7446 */ /* 0x0c0fe4000780090d */
[----:B------:R-:W-:Y:S02]  /*2b60*/  ISETP.GE.U32.AND P0, PT, R18, R13, PT ;  /* 0x0000000d1200720c */ /* 0x000fe40003f06070 */
[----:B------:R-:W-:Y:S02]  /*2b70*/  VIMNMX R12, PT, PT, R12, 0x46a00000, PT ;  /* 0x46a000000c0c7848 */ /* 0x000fe40003fe0100 */
[----:B------:R-:W-:-:S05]  /*2b80*/  SEL R19, R19, 0x63400000, !P0 ;  /* 0x6340000013137807 */ /* 0x000fca0004000000 */
[----:B------:R-:W-:Y:S01]  /*2b90*/  IMAD.IADD R24, R12, 0x1, -R19 ;  /* 0x000000010c187824 */ /* 0x000fe200078e0a13 */
[----:B------:R-:W-:-:S04]  /*2ba0*/  MOV R12, RZ ;  /* 0x000000ff000c7202 */ /* 0x000fc80000000f00 */
[----:B------:R-:W-:-:S06]  /*2bb0*/  IADD3 R13, PT, PT, R24, 0x7fe00000, RZ ;  /* 0x7fe00000180d7810 */ /* 0x000fcc0007ffe0ff */
[----:B------:R-:W-:-:S10]  /*2bc0*/  DMUL R18, R20, R12 ;  /* 0x0000000c14127228 */ /* 0x000fd40000000000 */
[----:B------:R-:W-:-:S13]  /*2bd0*/  FSETP.GTU.AND P0, PT, |R19|, 1.469367938527859385e-39, PT ;  /* 0x001000001300780b */ /* 0x000fda0003f0c200 */
[----:B------:R-:W-:Y:S05]  /*2be0*/  @P0 BRA `(.L_x_16) ;  /* 0x0000000000940947 */ /* 0x000fea0003800000 */
[----:B------:R-:W-:Y:S01]  /*2bf0*/  DFMA R8, R20, -R8, R14 ;  /* 0x800000081408722b */ /* 0x000fe2000000000e */
[----:B------:R-:W-:-:S09]  /*2c00*/  IMAD.MOV.U32 R12, RZ, RZ, RZ ;  /* 0x000000ffff0c7224 */ /* 0x000fd200078e00ff */
[C---:B------:R-:W-:Y:S02]  /*2c10*/  FSETP.NEU.AND P0, PT, R9.reuse, RZ, PT ;  /* 0x000000ff0900720b */ /* 0x040fe40003f0d000 */
[----:B------:R-:W-:-:S04]  /*2c20*/  LOP3.LUT R11, R9, 0x80000000, R11, 0x48, !PT ;  /* 0x80000000090b7812 */ /* 0x000fc800078e480b */
[----:B------:R-:W-:-:S07]  /*2c30*/  LOP3.LUT R13, R11, R13, RZ, 0xfc, !PT ;  /* 0x0000000d0b0d7212 */ /* 0x000fce00078efcff */
[----:B------:R-:W-:Y:S05]  /*2c40*/  @!P0 BRA `(.L_x_16) ;  /* 0x00000000007c8947 */ /* 0x000fea0003800000 */
[----:B------:R-:W-:Y:S01]  /*2c50*/  IADD3 R9, PT, PT, -R24, RZ, RZ ;  /* 0x000000ff18097210 */ /* 0x000fe20007ffe1ff */
[----:B------:R-:W-:Y:S01]  /*2c60*/  DMUL.RP R12, R20, R12 ;  /* 0x0000000c140c7228 */ /* 0x000fe20000008000 */
[----:B------:R-:W-:-:S06]  /*2c70*/  MOV R8, RZ ;  /* 0x000000ff00087202 */ /* 0x000fcc0000000f00 */
[----:B------:R-:W-:-:S03]  /*2c80*/  DFMA R8, R18, -R8, R20 ;  /* 0x800000081208722b */ /* 0x000fc60000000014 */
[----:B------:R-:W-:-:S03]  /*2c90*/  LOP3.LUT R11, R13, R11, RZ, 0x3c, !PT ;  /* 0x0000000b0d0b7212 */ /* 0x000fc600078e3cff */
[----:B------:R-:W-:-:S04]  /*2ca0*/  IADD3 R8, PT, PT, -R24, -0x43300000, RZ ;  /* 0xbcd0000018087810 */ /* 0x000fc80007ffe1ff */
[----:B------:R-:W-:-:S04]  /*2cb0*/  FSETP.NEU.AND P0, PT, |R9|, R8, PT ;  /* 0x000000080900720b */ /* 0x000fc80003f0d200 */
[----:B------:R-:W-:Y:S02]  /*2cc0*/  FSEL R18, R12, R18, !P0 ;  /* 0x000000120c127208 */ /* 0x000fe40004000000 */
[----:B------:R-:W-:Y:S01]  /*2cd0*/  FSEL R19, R11, R19, !P0 ;  /* 0x000000130b137208 */ /* 0x000fe20004000000 */
[----:B------:R-:W-:Y:S06]  /*2ce0*/  BRA `(.L_x_16) ;  /* 0x0000000000547947 */ /* 0x000fec0003800000 */
.L_x_15:
[----:B------:R-:W-:-:S14]  /*2cf0*/  DSETP.NAN.AND P0, PT, R12, R12, PT ;  /* 0x0000000c0c00722a */ /* 0x000fdc0003f08000 */
[----:B------:R-:W-:Y:S05]  /*2d00*/  @P0 BRA `(.L_x_17) ;  /* 0x0000000000440947 */ /* 0x000fea0003800000 */
[----:B------:R-:W-:-:S14]  /*2d10*/  DSETP.NAN.AND P0, PT, R10, R10, PT ;  /* 0x0000000a0a00722a */ /* 0x000fdc0003f08000 */
[----:B------:R-:W-:Y:S05]  /*2d20*/  @P0 BRA `(.L_x_18) ;  /* 0x0000000000300947 */ /* 0x000fea0003800000 */
[----:B------:R-:W-:Y:S01]  /*2d30*/  ISETP.NE.AND P0, PT, R29, R28, PT ;  /* 0x0000001c1d00720c */ /* 0x000fe20003f05270 */
[----:B------:R-:W-:Y:S01]  /*2d40*/  IMAD.MOV.U32 R18, RZ, RZ, 0x0 ;  /* 0x00000000ff127424 */ /* 0x000fe200078e00ff */
[----:B------:R-:W-:-:S11]  /*2d50*/  MOV R19, 0xfff80000 ;  /* 0xfff8000000137802 */ /* 0x000fd60000000f00 */
[----:B------:R-:W-:Y:S05]  /*2d60*/  @!P0 BRA `(.L_x_16) ;  /* 0x0000000000348947 */ /* 0x000fea0003800000 */
[----:B------:R-:W-:Y:S02]  /*2d70*/  ISETP.NE.AND P0, PT, R29, 0x7ff00000, PT ;  /* 0x7ff000001d00780c */ /* 0x000fe40003f05270 */
[----:B------:R-:W-:Y:S02]  /*2d80*/  LOP3.LUT R19, R13, 0x80000000, R11, 0x48, !PT ;  /* 0x800000000d137812 */ /* 0x000fe400078e480b */
[----:B------:R-:W-:-:S13]  /*2d90*/  ISETP.EQ.OR P0, PT, R28, RZ, !P0 ;  /* 0x000000ff1c00720c */ /* 0x000fda0004702670 */
[----:B------:R-:W-:Y:S02]  /*2da0*/  @P0 LOP3.LUT R8, R19, 0x7ff00000, RZ, 0xfc, !PT ;  /* 0x7ff0000013080812 */ /* 0x000fe400078efcff */
[----:B------:R-:W-:Y:S01]  /*2db0*/  @!P0 MOV R18, RZ ;  /* 0x000000ff00128202 */ /* 0x000fe20000000f00 */
[----:B------:R-:W-:Y:S01]  /*2dc0*/  @P0 IMAD.MOV.U32 R18, RZ, RZ, RZ ;  /* 0x000000ffff120224 */ /* 0x000fe200078e00ff */
[----:B------:R-:W-:Y:S01]  /*2dd0*/  @P0 MOV R19, R8 ;  /* 0x0000000800130202 */ /* 0x000fe20000000f00 */
[----:B------:R-:W-:Y:S06]  /*2de0*/  BRA `(.L_x_16) ;  /* 0x0000000000147947 */ /* 0x000fec0003800000 */
.L_x_18:
[----:B------:R-:W-:Y:S02]  /*2df0*/  LOP3.LUT R19, R11, 0x80000, RZ, 0xfc, !PT ;  /* 0x000800000b137812 */ /* 0x000fe400078efcff */
[----:B------:R-:W-:Y:S01]  /*2e00*/  MOV R18, R10 ;  /* 0x0000000a00127202 */ /* 0x000fe20000000f00 */
[----:B------:R-:W-:Y:S06]  /*2e10*/  BRA `(.L_x_16) ;  /* 0x0000000000087947 */ /* 0x000fec0003800000 */
.L_x_17:
[----:B------:R-:W-:Y:S01]  /*2e20*/  LOP3.LUT R19, R13, 0x80000, RZ, 0xfc, !PT ;  /* 0x000800000d137812 */ /* 0x000fe200078efcff */
[----:B------:R-:W-:-:S07]  /*2e30*/  IMAD.MOV.U32 R18, RZ, RZ, R12 ;  /* 0x000000ffff127224 */ /* 0x000fce00078e000c */
.L_x_16:
[----:B------:R-:W-:Y:S05]  /*2e40*/  BSYNC.RECONVERGENT B2 ;  /* 0x0000000000027941 */ /* 0x000fea0003800200 */
.L_x_14:
[----:B------:R-:W-:Y:S01]  /*2e50*/  HFMA2 R9, -RZ, RZ, 0, 0 ;  /* 0x00000000ff097431 */ /* 0x000fe200000001ff */
[----:B------:R-:W-:-:S04]  /*2e60*/  MOV R8, R4 ;  /* 0x0000000400087202 */ /* 0x000fc80000000f00 */
[----:B------:R-:W-:Y:S05]  /*2e70*/  RET.REL.NODEC R8 `(_Z13calc_average6PdPKdS1_S1_S1_S1_S1_iiiiiiiddddddddddddPKi) ;  /* 0xffffffd008607950 */ /* 0x000fea0003c3ffff */
.L_x_19:
[----:B------:R-:W-:-:S00]  /*2e80*/  BRA `(.L_x_19) ;  /* 0xfffffffc00fc7947 */ /* 0x000fc0000383ffff */
[----:B------:R-:W-:-:S00]  /*2e90*/  NOP ;  /* 0x0000000000007918 */ /* 0x000fc00000000000 */
        /* <DEDUP_REMOVED lines=14> */
.L_x_20:


//--------------------- .nv.shared.reserved.0     --------------------------
	.section	.nv.shared.reserved.0,"aw",@nobits
	.weak		__nv_reservedSMEM_offset_0_alias
	.size		__nv_reservedSMEM_offset_0_alias, 0, 64
	.other		__nv_reservedSMEM_offset_0_alias,@"STO_CUDA_RESERVED_SHARED STV_DEFAULT"
__nv_reservedSMEM_offset_0_alias:
	.zero		0
	.zero		64


//--------------------- .nv.constant0._Z13calc_average6PdPKdS1_S1_S1_S1_S1_iiiiiiiddddddddddddPKi --------------------------
	.section	.nv.constant0._Z13calc_average6PdPKdS1_S1_S1_S1_S1_iiiiiiiddddddddddddPKi,"a",@progbits
	.sectionflags	@""
	.align	4
.nv.constant0._Z13calc_average6PdPKdS1_S1_S1_S1_S1_iiiiiiiddddddddddddPKi:
	.zero		1088


//--------------------- SYMBOLS --------------------------

	.type		.nv.reservedSmem.offset0,@object
	.size		.nv.reservedSmem.offset0,0x4
